//
// Generated by NVIDIA NVVM Compiler
//
// Compiler Build ID: CL-36424714
// Cuda compilation tools, release 13.0, V13.0.88
// Based on NVVM 20.0.0
//

.version 9.0
.target sm_100
.address_size 64

	// .globl	_Z8populateiPiS_S_S_S_S_S_S_
.global .align 1 .b8 _ZN34_INTERNAL_cf62ca61_4_k_cu_63de3cd94cuda3std3__45__cpo5beginE[1];
.global .align 1 .b8 _ZN34_INTERNAL_cf62ca61_4_k_cu_63de3cd94cuda3std3__45__cpo3endE[1];
.global .align 1 .b8 _ZN34_INTERNAL_cf62ca61_4_k_cu_63de3cd94cuda3std3__45__cpo6cbeginE[1];
.global .align 1 .b8 _ZN34_INTERNAL_cf62ca61_4_k_cu_63de3cd94cuda3std3__45__cpo4cendE[1];
.global .align 1 .b8 _ZN34_INTERNAL_cf62ca61_4_k_cu_63de3cd94cuda3std3__45__cpo6rbeginE[1];
.global .align 1 .b8 _ZN34_INTERNAL_cf62ca61_4_k_cu_63de3cd94cuda3std3__45__cpo4rendE[1];
.global .align 1 .b8 _ZN34_INTERNAL_cf62ca61_4_k_cu_63de3cd94cuda3std3__45__cpo7crbeginE[1];
.global .align 1 .b8 _ZN34_INTERNAL_cf62ca61_4_k_cu_63de3cd94cuda3std3__45__cpo5crendE[1];
.global .align 1 .b8 _ZN34_INTERNAL_cf62ca61_4_k_cu_63de3cd94cuda3std3__436_GLOBAL__N__cf62ca61_4_k_cu_63de3cd96ignoreE[1];
.global .align 1 .b8 _ZN34_INTERNAL_cf62ca61_4_k_cu_63de3cd94cuda3std3__419piecewise_constructE[1];
.global .align 1 .b8 _ZN34_INTERNAL_cf62ca61_4_k_cu_63de3cd94cuda3std3__48in_placeE[1];
.global .align 1 .b8 _ZN34_INTERNAL_cf62ca61_4_k_cu_63de3cd94cuda3std3__420unreachable_sentinelE[1];
.global .align 1 .b8 _ZN34_INTERNAL_cf62ca61_4_k_cu_63de3cd94cuda3std3__47nulloptE[1];
.global .align 1 .b8 _ZN34_INTERNAL_cf62ca61_4_k_cu_63de3cd94cuda3std3__48unexpectE[1];
.global .align 1 .b8 _ZN34_INTERNAL_cf62ca61_4_k_cu_63de3cd94cuda3std6ranges3__45__cpo4swapE[1];
.global .align 1 .b8 _ZN34_INTERNAL_cf62ca61_4_k_cu_63de3cd94cuda3std6ranges3__45__cpo9iter_moveE[1];
.global .align 1 .b8 _ZN34_INTERNAL_cf62ca61_4_k_cu_63de3cd94cuda3std6ranges3__45__cpo5beginE[1];
.global .align 1 .b8 _ZN34_INTERNAL_cf62ca61_4_k_cu_63de3cd94cuda3std6ranges3__45__cpo3endE[1];
.global .align 1 .b8 _ZN34_INTERNAL_cf62ca61_4_k_cu_63de3cd94cuda3std6ranges3__45__cpo6cbeginE[1];
.global .align 1 .b8 _ZN34_INTERNAL_cf62ca61_4_k_cu_63de3cd94cuda3std6ranges3__45__cpo4cendE[1];
.global .align 1 .b8 _ZN34_INTERNAL_cf62ca61_4_k_cu_63de3cd94cuda3std6ranges3__45__cpo7advanceE[1];
.global .align 1 .b8 _ZN34_INTERNAL_cf62ca61_4_k_cu_63de3cd94cuda3std6ranges3__45__cpo9iter_swapE[1];
.global .align 1 .b8 _ZN34_INTERNAL_cf62ca61_4_k_cu_63de3cd94cuda3std6ranges3__45__cpo4nextE[1];
.global .align 1 .b8 _ZN34_INTERNAL_cf62ca61_4_k_cu_63de3cd94cuda3std6ranges3__45__cpo4prevE[1];
.global .align 1 .b8 _ZN34_INTERNAL_cf62ca61_4_k_cu_63de3cd94cuda3std6ranges3__45__cpo4dataE[1];
.global .align 1 .b8 _ZN34_INTERNAL_cf62ca61_4_k_cu_63de3cd94cuda3std6ranges3__45__cpo5cdataE[1];
.global .align 1 .b8 _ZN34_INTERNAL_cf62ca61_4_k_cu_63de3cd94cuda3std6ranges3__45__cpo4sizeE[1];
.global .align 1 .b8 _ZN34_INTERNAL_cf62ca61_4_k_cu_63de3cd94cuda3std6ranges3__45__cpo5ssizeE[1];
.global .align 1 .b8 _ZN34_INTERNAL_cf62ca61_4_k_cu_63de3cd94cuda3std6ranges3__45__cpo8distanceE[1];
.global .align 1 .b8 _ZN34_INTERNAL_cf62ca61_4_k_cu_63de3cd96thrust24THRUST_300001_SM_1000_NS8cuda_cub3parE[1];
.global .align 1 .b8 _ZN34_INTERNAL_cf62ca61_4_k_cu_63de3cd96thrust24THRUST_300001_SM_1000_NS8cuda_cub10par_nosyncE[1];
.global .align 1 .b8 _ZN34_INTERNAL_cf62ca61_4_k_cu_63de3cd96thrust24THRUST_300001_SM_1000_NS6system6detail10sequential3seqE[1];
.global .align 1 .b8 _ZN34_INTERNAL_cf62ca61_4_k_cu_63de3cd96thrust24THRUST_300001_SM_1000_NS6system3cpp3parE[1];
.global .align 1 .b8 _ZN34_INTERNAL_cf62ca61_4_k_cu_63de3cd96thrust24THRUST_300001_SM_1000_NS12placeholders2_1E[1];
.global .align 1 .b8 _ZN34_INTERNAL_cf62ca61_4_k_cu_63de3cd96thrust24THRUST_300001_SM_1000_NS12placeholders2_2E[1];
.global .align 1 .b8 _ZN34_INTERNAL_cf62ca61_4_k_cu_63de3cd96thrust24THRUST_300001_SM_1000_NS12placeholders2_3E[1];
.global .align 1 .b8 _ZN34_INTERNAL_cf62ca61_4_k_cu_63de3cd96thrust24THRUST_300001_SM_1000_NS12placeholders2_4E[1];
.global .align 1 .b8 _ZN34_INTERNAL_cf62ca61_4_k_cu_63de3cd96thrust24THRUST_300001_SM_1000_NS12placeholders2_5E[1];
.global .align 1 .b8 _ZN34_INTERNAL_cf62ca61_4_k_cu_63de3cd96thrust24THRUST_300001_SM_1000_NS12placeholders2_6E[1];
.global .align 1 .b8 _ZN34_INTERNAL_cf62ca61_4_k_cu_63de3cd96thrust24THRUST_300001_SM_1000_NS12placeholders2_7E[1];
.global .align 1 .b8 _ZN34_INTERNAL_cf62ca61_4_k_cu_63de3cd96thrust24THRUST_300001_SM_1000_NS12placeholders2_8E[1];
.global .align 1 .b8 _ZN34_INTERNAL_cf62ca61_4_k_cu_63de3cd96thrust24THRUST_300001_SM_1000_NS12placeholders2_9E[1];
.global .align 1 .b8 _ZN34_INTERNAL_cf62ca61_4_k_cu_63de3cd96thrust24THRUST_300001_SM_1000_NS12placeholders3_10E[1];
.global .align 1 .b8 _ZN34_INTERNAL_cf62ca61_4_k_cu_63de3cd96thrust24THRUST_300001_SM_1000_NS3seqE[1];
.global .align 1 .b8 _ZN34_INTERNAL_cf62ca61_4_k_cu_63de3cd96thrust24THRUST_300001_SM_1000_NS6deviceE[1];

.visible .entry _Z8populateiPiS_S_S_S_S_S_S_(
	.param .u32 _Z8populateiPiS_S_S_S_S_S_S__param_0,
	.param .u64 .ptr .align 1 _Z8populateiPiS_S_S_S_S_S_S__param_1,
	.param .u64 .ptr .align 1 _Z8populateiPiS_S_S_S_S_S_S__param_2,
	.param .u64 .ptr .align 1 _Z8populateiPiS_S_S_S_S_S_S__param_3,
	.param .u64 .ptr .align 1 _Z8populateiPiS_S_S_S_S_S_S__param_4,
	.param .u64 .ptr .align 1 _Z8populateiPiS_S_S_S_S_S_S__param_5,
	.param .u64 .ptr .align 1 _Z8populateiPiS_S_S_S_S_S_S__param_6,
	.param .u64 .ptr .align 1 _Z8populateiPiS_S_S_S_S_S_S__param_7,
	.param .u64 .ptr .align 1 _Z8populateiPiS_S_S_S_S_S_S__param_8
)
{
	.reg .pred 	%p<7>;
	.reg .b32 	%r<62>;
	.reg .b64 	%rd<49>;

	ld.param.u32 	%r24, [_Z8populateiPiS_S_S_S_S_S_S__param_0];
	ld.param.u64 	%rd6, [_Z8populateiPiS_S_S_S_S_S_S__param_1];
	ld.param.u64 	%rd9, [_Z8populateiPiS_S_S_S_S_S_S__param_2];
	ld.param.u64 	%rd10, [_Z8populateiPiS_S_S_S_S_S_S__param_3];
	ld.param.u64 	%rd7, [_Z8populateiPiS_S_S_S_S_S_S__param_4];
	ld.param.u64 	%rd8, [_Z8populateiPiS_S_S_S_S_S_S__param_6];
	ld.param.u64 	%rd11, [_Z8populateiPiS_S_S_S_S_S_S__param_7];
	ld.param.u64 	%rd12, [_Z8populateiPiS_S_S_S_S_S_S__param_8];
	cvta.to.global.u64 	%rd1, %rd11;
	cvta.to.global.u64 	%rd2, %rd10;
	cvta.to.global.u64 	%rd3, %rd12;
	cvta.to.global.u64 	%rd4, %rd9;
	mov.u32 	%r25, %ctaid.x;
	mov.u32 	%r26, %ntid.x;
	mov.u32 	%r27, %tid.x;
	mad.lo.s32 	%r1, %r25, %r26, %r27;
	setp.ge.s32 	%p1, %r1, %r24;
	@%p1 bra 	$L__BB0_8;
	cvta.to.global.u64 	%rd13, %rd7;
	cvta.to.global.u64 	%rd14, %rd8;
	cvta.to.global.u64 	%rd15, %rd6;
	mul.wide.s32 	%rd16, %r1, 4;
	add.s64 	%rd17, %rd13, %rd16;
	ld.global.u32 	%r28, [%rd17];
	shr.s32 	%r29, %r1, 31;
	shr.u32 	%r30, %r29, 27;
	add.s32 	%r31, %r1, %r30;
	shr.s32 	%r32, %r31, 5;
	and.b32  	%r33, %r31, -32;
	sub.s32 	%r34, %r24, %r33;
	min.s32 	%r2, %r34, 32;
	mul.wide.s32 	%rd18, %r32, 4;
	add.s64 	%rd19, %rd14, %rd18;
	ld.global.u32 	%r35, [%rd19];
	rem.s32 	%r36, %r1, %r2;
	add.s32 	%r58, %r36, %r35;
	mul.wide.s32 	%rd20, %r28, 4;
	add.s64 	%rd21, %rd15, %rd20;
	ld.global.u32 	%r4, [%rd21];
	ld.global.u32 	%r5, [%rd21+4];
	setp.ge.s32 	%p2, %r4, %r5;
	@%p2 bra 	$L__BB0_8;
	sub.s32 	%r37, %r5, %r4;
	and.b32  	%r6, %r37, 3;
	setp.eq.s32 	%p3, %r6, 0;
	mov.u32 	%r57, %r4;
	@%p3 bra 	$L__BB0_5;
	neg.s32 	%r54, %r6;
	mov.u32 	%r57, %r4;
$L__BB0_4:
	.pragma "nounroll";
	mul.wide.s32 	%rd22, %r57, 4;
	add.s64 	%rd23, %rd4, %rd22;
	mul.wide.s32 	%rd24, %r58, 4;
	add.s64 	%rd25, %rd1, %rd24;
	add.s64 	%rd26, %rd2, %rd24;
	ld.global.u32 	%r38, [%rd23];
	mul.wide.s32 	%rd27, %r38, 4;
	add.s64 	%rd28, %rd3, %rd27;
	ld.global.u32 	%r39, [%rd28];
	st.global.u32 	[%rd26], %r39;
	atom.global.add.u32 	%r40, [%rd25], 1;
	add.s32 	%r58, %r58, %r2;
	add.s32 	%r57, %r57, 1;
	add.s32 	%r54, %r54, 1;
	setp.ne.s32 	%p4, %r54, 0;
	@%p4 bra 	$L__BB0_4;
$L__BB0_5:
	sub.s32 	%r41, %r4, %r5;
	setp.gt.u32 	%p5, %r41, -4;
	@%p5 bra 	$L__BB0_8;
	sub.s32 	%r60, %r57, %r5;
	add.s64 	%rd5, %rd4, 8;
	shl.b32 	%r17, %r2, 2;
	mul.wide.s32 	%rd38, %r2, 4;
$L__BB0_7:
	mul.wide.s32 	%rd29, %r57, 4;
	add.s64 	%rd30, %rd5, %rd29;
	ld.global.u32 	%r42, [%rd30+-8];
	mul.wide.s32 	%rd31, %r42, 4;
	add.s64 	%rd32, %rd3, %rd31;
	ld.global.u32 	%r43, [%rd32];
	mul.wide.s32 	%rd33, %r58, 4;
	add.s64 	%rd34, %rd2, %rd33;
	st.global.u32 	[%rd34], %r43;
	add.s64 	%rd35, %rd1, %rd33;
	atom.global.add.u32 	%r44, [%rd35], 1;
	ld.global.u32 	%r45, [%rd30+-4];
	mul.wide.s32 	%rd36, %r45, 4;
	add.s64 	%rd37, %rd3, %rd36;
	ld.global.u32 	%r46, [%rd37];
	add.s64 	%rd39, %rd34, %rd38;
	st.global.u32 	[%rd39], %r46;
	add.s64 	%rd40, %rd35, %rd38;
	atom.global.add.u32 	%r47, [%rd40], 1;
	ld.global.u32 	%r48, [%rd30];
	mul.wide.s32 	%rd41, %r48, 4;
	add.s64 	%rd42, %rd3, %rd41;
	ld.global.u32 	%r49, [%rd42];
	add.s64 	%rd43, %rd39, %rd38;
	st.global.u32 	[%rd43], %r49;
	add.s64 	%rd44, %rd40, %rd38;
	atom.global.add.u32 	%r50, [%rd44], 1;
	ld.global.u32 	%r51, [%rd30+4];
	mul.wide.s32 	%rd45, %r51, 4;
	add.s64 	%rd46, %rd3, %rd45;
	ld.global.u32 	%r52, [%rd46];
	add.s64 	%rd47, %rd43, %rd38;
	st.global.u32 	[%rd47], %r52;
	add.s64 	%rd48, %rd44, %rd38;
	atom.global.add.u32 	%r53, [%rd48], 1;
	add.s32 	%r57, %r57, 4;
	add.s32 	%r60, %r60, 4;
	add.s32 	%r58, %r58, %r17;
	setp.ne.s32 	%p6, %r60, 0;
	@%p6 bra 	$L__BB0_7;
$L__BB0_8:
	ret;

}
	// .globl	_Z16initialize_graphiPiS_i
.visible .entry _Z16initialize_graphiPiS_i(
	.param .u32 _Z16initialize_graphiPiS_i_param_0,
	.param .u64 .ptr .align 1 _Z16initialize_graphiPiS_i_param_1,
	.param .u64 .ptr .align 1 _Z16initialize_graphiPiS_i_param_2,
	.param .u32 _Z16initialize_graphiPiS_i_param_3
)
{
	.reg .pred 	%p<3>;
	.reg .b32 	%r<9>;
	.reg .b64 	%rd<10>;

	ld.param.u32 	%r3, [_Z16initialize_graphiPiS_i_param_0];
	ld.param.u64 	%rd2, [_Z16initialize_graphiPiS_i_param_1];
	ld.param.u64 	%rd3, [_Z16initialize_graphiPiS_i_param_2];
	ld.param.u32 	%r2, [_Z16initialize_graphiPiS_i_param_3];
	cvta.to.global.u64 	%rd1, %rd3;
	mov.u32 	%r4, %ctaid.x;
	mov.u32 	%r5, %ntid.x;
	mov.u32 	%r6, %tid.x;
	mad.lo.s32 	%r1, %r4, %r5, %r6;
	setp.ge.s32 	%p1, %r1, %r3;
	@%p1 bra 	$L__BB1_3;
	cvta.to.global.u64 	%rd4, %rd2;
	mul.wide.s32 	%rd5, %r1, 4;
	add.s64 	%rd6, %rd4, %rd5;
	mov.b32 	%r7, -1;
	st.global.u32 	[%rd6], %r7;
	add.s64 	%rd7, %rd1, %rd5;
	st.global.u32 	[%rd7], %r7;
	setp.ne.s32 	%p2, %r1, %r2;
	@%p2 bra 	$L__BB1_3;
	mul.wide.s32 	%rd8, %r2, 4;
	add.s64 	%rd9, %rd1, %rd8;
	mov.b32 	%r8, 0;
	st.global.u32 	[%rd9], %r8;
$L__BB1_3:
	ret;

}
	// .globl	_Z21broadcast_graph_swelliiPiS_S_S_S_S_S_
.visible .entry _Z21broadcast_graph_swelliiPiS_S_S_S_S_S_(
	.param .u32 _Z21broadcast_graph_swelliiPiS_S_S_S_S_S__param_0,
	.param .u32 _Z21broadcast_graph_swelliiPiS_S_S_S_S_S__param_1,
	.param .u64 .ptr .align 1 _Z21broadcast_graph_swelliiPiS_S_S_S_S_S__param_2,
	.param .u64 .ptr .align 1 _Z21broadcast_graph_swelliiPiS_S_S_S_S_S__param_3,
	.param .u64 .ptr .align 1 _Z21broadcast_graph_swelliiPiS_S_S_S_S_S__param_4,
	.param .u64 .ptr .align 1 _Z21broadcast_graph_swelliiPiS_S_S_S_S_S__param_5,
	.param .u64 .ptr .align 1 _Z21broadcast_graph_swelliiPiS_S_S_S_S_S__param_6,
	.param .u64 .ptr .align 1 _Z21broadcast_graph_swelliiPiS_S_S_S_S_S__param_7,
	.param .u64 .ptr .align 1 _Z21broadcast_graph_swelliiPiS_S_S_S_S_S__param_8
)
{
	.reg .pred 	%p<17>;
	.reg .b32 	%r<55>;
	.reg .b64 	%rd<35>;

	ld.param.u32 	%r18, [_Z21broadcast_graph_swelliiPiS_S_S_S_S_S__param_0];
	ld.param.u32 	%r19, [_Z21broadcast_graph_swelliiPiS_S_S_S_S_S__param_1];
	ld.param.u64 	%rd16, [_Z21broadcast_graph_swelliiPiS_S_S_S_S_S__param_2];
	ld.param.u64 	%rd17, [_Z21broadcast_graph_swelliiPiS_S_S_S_S_S__param_3];
	ld.param.u64 	%rd18, [_Z21broadcast_graph_swelliiPiS_S_S_S_S_S__param_5];
	ld.param.u64 	%rd14, [_Z21broadcast_graph_swelliiPiS_S_S_S_S_S__param_7];
	ld.param.u64 	%rd15, [_Z21broadcast_graph_swelliiPiS_S_S_S_S_S__param_8];
	cvta.to.global.u64 	%rd1, %rd18;
	cvta.to.global.u64 	%rd2, %rd16;
	cvta.to.global.u64 	%rd3, %rd17;
	mov.u32 	%r20, %tid.x;
	mov.u32 	%r21, %ctaid.x;
	mov.u32 	%r22, %ntid.x;
	mad.lo.s32 	%r1, %r21, %r22, %r20;
	setp.ge.u32 	%p1, %r1, %r19;
	@%p1 bra 	$L__BB2_23;
	cvta.to.global.u64 	%rd19, %rd14;
	cvta.to.global.u64 	%rd20, %rd15;
	shr.u32 	%r23, %r1, 5;
	and.b32  	%r24, %r1, -32;
	sub.s32 	%r25, %r19, %r24;
	min.s32 	%r2, %r25, 32;
	mul.wide.u32 	%rd21, %r23, 4;
	add.s64 	%rd22, %rd19, %rd21;
	ld.global.u32 	%r26, [%rd22];
	rem.u32 	%r27, %r1, %r2;
	add.s32 	%r52, %r27, %r26;
	mul.wide.u32 	%rd23, %r1, 4;
	add.s64 	%rd24, %rd20, %rd23;
	ld.global.u32 	%r4, [%rd24];
	setp.lt.s32 	%p2, %r4, 1;
	@%p2 bra 	$L__BB2_23;
	add.s64 	%rd4, %rd2, %rd23;
	add.s32 	%r5, %r18, 1;
	and.b32  	%r6, %r4, 3;
	setp.lt.u32 	%p3, %r4, 4;
	@%p3 bra 	$L__BB2_17;
	and.b32  	%r28, %r4, 2147483644;
	neg.s32 	%r50, %r28;
	mul.wide.s32 	%rd7, %r2, 4;
$L__BB2_4:
	mul.wide.s32 	%rd26, %r52, 4;
	add.s64 	%rd5, %rd3, %rd26;
	ld.global.u32 	%r29, [%rd5];
	mul.wide.s32 	%rd27, %r29, 4;
	add.s64 	%rd6, %rd2, %rd27;
	ld.global.u32 	%r30, [%rd6];
	setp.gt.s32 	%p4, %r30, -1;
	@%p4 bra 	$L__BB2_7;
	ld.global.u32 	%r31, [%rd4];
	setp.ne.s32 	%p5, %r31, %r18;
	@%p5 bra 	$L__BB2_7;
	st.global.u32 	[%rd6], %r5;
	mov.b32 	%r32, 0;
	st.global.u32 	[%rd1], %r32;
$L__BB2_7:
	add.s64 	%rd8, %rd5, %rd7;
	ld.global.u32 	%r33, [%rd8];
	mul.wide.s32 	%rd28, %r33, 4;
	add.s64 	%rd9, %rd2, %rd28;
	ld.global.u32 	%r34, [%rd9];
	setp.gt.s32 	%p6, %r34, -1;
	@%p6 bra 	$L__BB2_10;
	ld.global.u32 	%r35, [%rd4];
	setp.ne.s32 	%p7, %r35, %r18;
	@%p7 bra 	$L__BB2_10;
	st.global.u32 	[%rd9], %r5;
	mov.b32 	%r36, 0;
	st.global.u32 	[%rd1], %r36;
$L__BB2_10:
	add.s64 	%rd10, %rd8, %rd7;
	ld.global.u32 	%r37, [%rd10];
	mul.wide.s32 	%rd29, %r37, 4;
	add.s64 	%rd11, %rd2, %rd29;
	ld.global.u32 	%r38, [%rd11];
	setp.gt.s32 	%p8, %r38, -1;
	@%p8 bra 	$L__BB2_13;
	ld.global.u32 	%r39, [%rd4];
	setp.ne.s32 	%p9, %r39, %r18;
	@%p9 bra 	$L__BB2_13;
	st.global.u32 	[%rd11], %r5;
	mov.b32 	%r40, 0;
	st.global.u32 	[%rd1], %r40;
$L__BB2_13:
	add.s64 	%rd30, %rd10, %rd7;
	ld.global.u32 	%r41, [%rd30];
	mul.wide.s32 	%rd31, %r41, 4;
	add.s64 	%rd12, %rd2, %rd31;
	ld.global.u32 	%r42, [%rd12];
	setp.gt.s32 	%p10, %r42, -1;
	@%p10 bra 	$L__BB2_16;
	ld.global.u32 	%r43, [%rd4];
	setp.ne.s32 	%p11, %r43, %r18;
	@%p11 bra 	$L__BB2_16;
	st.global.u32 	[%rd12], %r5;
	mov.b32 	%r44, 0;
	st.global.u32 	[%rd1], %r44;
$L__BB2_16:
	shl.b32 	%r45, %r2, 2;
	add.s32 	%r52, %r45, %r52;
	add.s32 	%r50, %r50, 4;
	setp.ne.s32 	%p12, %r50, 0;
	@%p12 bra 	$L__BB2_4;
$L__BB2_17:
	setp.eq.s32 	%p13, %r6, 0;
	@%p13 bra 	$L__BB2_23;
	neg.s32 	%r53, %r6;
$L__BB2_19:
	.pragma "nounroll";
	mul.wide.s32 	%rd32, %r52, 4;
	add.s64 	%rd33, %rd3, %rd32;
	ld.global.u32 	%r46, [%rd33];
	mul.wide.s32 	%rd34, %r46, 4;
	add.s64 	%rd13, %rd2, %rd34;
	ld.global.u32 	%r47, [%rd13];
	setp.gt.s32 	%p14, %r47, -1;
	@%p14 bra 	$L__BB2_22;
	ld.global.u32 	%r48, [%rd4];
	setp.ne.s32 	%p15, %r48, %r18;
	@%p15 bra 	$L__BB2_22;
	st.global.u32 	[%rd13], %r5;
	mov.b32 	%r49, 0;
	st.global.u32 	[%rd1], %r49;
$L__BB2_22:
	add.s32 	%r52, %r52, %r2;
	add.s32 	%r53, %r53, 1;
	setp.ne.s32 	%p16, %r53, 0;
	@%p16 bra 	$L__BB2_19;
$L__BB2_23:
	ret;

}
	// .globl	_ZN3cub18CUB_300001_SM_10006detail11EmptyKernelIvEEvv
.visible .entry _ZN3cub18CUB_300001_SM_10006detail11EmptyKernelIvEEvv()
{


	ret;

}


// ===== COMPILED SASS (sm_100) =====

	.target	sm_100

	.elftype	@"ET_EXEC"


//--------------------- .note.nv.tkinfo           --------------------------
	.section	.note.nv.tkinfo,"",@"SHT_NOTE"
	.sectionflags	@"SHF_NOTE_NV_TKINFO"
	.tkinfo
        /*0018*/ 	.word	0x00000002
        /*0030*/ 	.string	""
        /*0030*/ 	.string	"ptxas"
        /*0030*/ 	.string	"Cuda compilation tools, release 13.0, V13.0.88"
        /*0030*/ 	.string	"Build cuda_13.0.r13.0/compiler.36424714_0"
        /*0030*/ 	.string	"-arch sm_100 -m 64 "



//--------------------- .note.nv.cuinfo           --------------------------
	.section	.note.nv.cuinfo,"",@"SHT_NOTE"
	.sectionflags	@"SHF_NOTE_NV_CUINFO"
        /*0018*/ 	.short	0x0002
        /*001a*/ 	.short	0x0064
        /*001c*/ 	.short	0x0082
	.zero		2


//--------------------- .nv.info                  --------------------------
	.section	.nv.info,"",@"SHT_CUDA_INFO"
	.align	4


	//----- nvinfo : EIATTR_REGCOUNT
	.align		4
        /*0000*/ 	.byte	0x04, 0x2f
        /*0002*/ 	.short	(.L_46 - .L_45)
	.align		4
.L_45:
        /*0004*/ 	.word	index@(_Z8populateiPiS_S_S_S_S_S_S_)
        /*0008*/ 	.word	0x00000020


	//----- nvinfo : EIATTR_FRAME_SIZE
	.align		4
.L_46:
        /*000c*/ 	.byte	0x04, 0x11
        /*000e*/ 	.short	(.L_48 - .L_47)
	.align		4
.L_47:
        /*0010*/ 	.word	index@(_Z8populateiPiS_S_S_S_S_S_S_)
        /*0014*/ 	.word	0x00000000


	//----- nvinfo : EIATTR_REGCOUNT
	.align		4
.L_48:
        /*0018*/ 	.byte	0x04, 0x2f
        /*001a*/ 	.short	(.L_50 - .L_49)
	.align		4
.L_49:
        /*001c*/ 	.word	index@(_Z16initialize_graphiPiS_i)
        /*0020*/ 	.word	0x0000000c


	//----- nvinfo : EIATTR_FRAME_SIZE
	.align		4
.L_50:
        /*0024*/ 	.byte	0x04, 0x11
        /*0026*/ 	.short	(.L_52 - .L_51)
	.align		4
.L_51:
        /*0028*/ 	.word	index@(_Z16initialize_graphiPiS_i)
        /*002c*/ 	.word	0x00000000


	//----- nvinfo : EIATTR_REGCOUNT
	.align		4
.L_52:
        /*0030*/ 	.byte	0x04, 0x2f
        /*0032*/ 	.short	(.L_54 - .L_53)
	.align		4
.L_53:
        /*0034*/ 	.word	index@(_Z21broadcast_graph_swelliiPiS_S_S_S_S_S_)
        /*0038*/ 	.word	0x00000014


	//----- nvinfo : EIATTR_FRAME_SIZE
	.align		4
.L_54:
        /*003c*/ 	.byte	0x04, 0x11
        /*003e*/ 	.short	(.L_56 - .L_55)
	.align		4
.L_55:
        /*0040*/ 	.word	index@(_Z21broadcast_graph_swelliiPiS_S_S_S_S_S_)
        /*0044*/ 	.word	0x00000000


	//----- nvinfo : EIATTR_REGCOUNT
	.align		4
.L_56:
        /*0048*/ 	.byte	0x04, 0x2f
        /*004a*/ 	.short	(.L_58 - .L_57)
	.align		4
.L_57:
        /*004c*/ 	.word	index@(_ZN3cub18CUB_300001_SM_10006detail11EmptyKernelIvEEvv)
        /*0050*/ 	.word	0x00000004


	//----- nvinfo : EIATTR_FRAME_SIZE
	.align		4
.L_58:
        /*0054*/ 	.byte	0x04, 0x11
        /*0056*/ 	.short	(.L_60 - .L_59)
	.align		4
.L_59:
        /*0058*/ 	.word	index@(_ZN3cub18CUB_300001_SM_10006detail11EmptyKernelIvEEvv)
        /*005c*/ 	.word	0x00000000


	//----- nvinfo : EIATTR_MIN_STACK_SIZE
	.align		4
.L_60:
        /*0060*/ 	.byte	0x04, 0x12
        /*0062*/ 	.short	(.L_62 - .L_61)
	.align		4
.L_61:
        /*0064*/ 	.word	index@(_ZN3cub18CUB_300001_SM_10006detail11EmptyKernelIvEEvv)
        /*0068*/ 	.word	0x00000000


	//----- nvinfo : EIATTR_MIN_STACK_SIZE
	.align		4
.L_62:
        /*006c*/ 	.byte	0x04, 0x12
        /*006e*/ 	.short	(.L_64 - .L_63)
	.align		4
.L_63:
        /*0070*/ 	.word	index@(_Z21broadcast_graph_swelliiPiS_S_S_S_S_S_)
        /*0074*/ 	.word	0x00000000


	//----- nvinfo : EIATTR_MIN_STACK_SIZE
	.align		4
.L_64:
        /*0078*/ 	.byte	0x04, 0x12
        /*007a*/ 	.short	(.L_66 - .L_65)
	.align		4
.L_65:
        /*007c*/ 	.word	index@(_Z16initialize_graphiPiS_i)
        /*0080*/ 	.word	0x00000000


	//----- nvinfo : EIATTR_MIN_STACK_SIZE
	.align		4
.L_66:
        /*0084*/ 	.byte	0x04, 0x12
        /*0086*/ 	.short	(.L_68 - .L_67)
	.align		4
.L_67:
        /*0088*/ 	.word	index@(_Z8populateiPiS_S_S_S_S_S_S_)
        /*008c*/ 	.word	0x00000000
.L_68:


//--------------------- .nv.compat                --------------------------
	.section	.nv.compat,"",@"SHT_CUDA_COMPAT_INFO"
	.align	4
        /*0000*/ 	.byte	0x02, 0x09, 0x00, 0x00, 0x02, 0x02, 0x01, 0x00, 0x02, 0x05, 0x05, 0x00, 0x03, 0x07, 0x01, 0x01
        /*0010*/ 	.byte	0x02, 0x03, 0x00, 0x00, 0x02, 0x06, 0x01, 0x00, 0x04, 0x0b, 0x08, 0x00, 0x09, 0x00, 0x00, 0x00
        /*0020*/ 	.byte	0x00, 0x00, 0x00, 0x00


//--------------------- .nv.info._ZN3cub18CUB_300001_SM_10006detail11EmptyKernelIvEEvv --------------------------
	.section	.nv.info._ZN3cub18CUB_300001_SM_10006detail11EmptyKernelIvEEvv,"",@"SHT_CUDA_INFO"
	.sectionflags	@""
	.align	4


	//----- nvinfo : EIATTR_CUDA_API_VERSION
	.align		4
        /*0000*/ 	.byte	0x04, 0x37
        /*0002*/ 	.short	(.L_70 - .L_69)
.L_69:
        /*0004*/ 	.word	0x00000082


	//----- nvinfo : EIATTR_SPARSE_MMA_MASK
	.align		4
.L_70:
        /*0008*/ 	.byte	0x03, 0x50
        /*000a*/ 	.short	0x0000


	//----- nvinfo : EIATTR_MAXREG_COUNT
	.align		4
        /*000c*/ 	.byte	0x03, 0x1b
        /*000e*/ 	.short	0x00ff


	//----- nvinfo : EIATTR_MERCURY_ISA_VERSION
	.align		4
        /*0010*/ 	.byte	0x03, 0x5f
        /*0012*/ 	.short	0x0101


	//----- nvinfo : EIATTR_VRC_CTA_INIT_COUNT
	.align		4
        /*0014*/ 	.byte	0x02, 0x4a
	.zero		1
	.zero		1


	//----- nvinfo : EIATTR_EXIT_INSTR_OFFSETS
	.align		4
        /*0018*/ 	.byte	0x04, 0x1c
        /*001a*/ 	.short	(.L_72 - .L_71)


	//   ....[0]....
.L_71:
        /*001c*/ 	.word	0x00000010


	//----- nvinfo : EIATTR_SW_WAR
	.align		4
.L_72:
        /*0020*/ 	.byte	0x04, 0x36
        /*0022*/ 	.short	(.L_74 - .L_73)
.L_73:
        /*0024*/ 	.word	0x00000008
.L_74:


//--------------------- .nv.info._Z21broadcast_graph_swelliiPiS_S_S_S_S_S_ --------------------------
	.section	.nv.info._Z21broadcast_graph_swelliiPiS_S_S_S_S_S_,"",@"SHT_CUDA_INFO"
	.sectionflags	@""
	.align	4


	//----- nvinfo : EIATTR_CUDA_API_VERSION
	.align		4
        /*0000*/ 	.byte	0x04, 0x37
        /*0002*/ 	.short	(.L_76 - .L_75)
.L_75:
        /*0004*/ 	.word	0x00000082


	//----- nvinfo : EIATTR_KPARAM_INFO
	.align		4
.L_76:
        /*0008*/ 	.byte	0x04, 0x17
        /*000a*/ 	.short	(.L_78 - .L_77)
.L_77:
        /*000c*/ 	.word	0x00000000
        /*0010*/ 	.short	0x0008
        /*0012*/ 	.short	0x0038
        /*0014*/ 	.byte	0x00, 0xf5, 0x21, 0x00


	//----- nvinfo : EIATTR_KPARAM_INFO
	.align		4
.L_78:
        /*0018*/ 	.byte	0x04, 0x17
        /*001a*/ 	.short	(.L_80 - .L_79)
.L_79:
        /*001c*/ 	.word	0x00000000
        /*0020*/ 	.short	0x0007
        /*0022*/ 	.short	0x0030
        /*0024*/ 	.byte	0x00, 0xf5, 0x21, 0x00


	//----- nvinfo : EIATTR_KPARAM_INFO
	.align		4
.L_80:
        /*0028*/ 	.byte	0x04, 0x17
        /*002a*/ 	.short	(.L_82 - .L_81)
.L_81:
        /*002c*/ 	.word	0x00000000
        /*0030*/ 	.short	0x0006
        /*0032*/ 	.short	0x0028
        /*0034*/ 	.byte	0x00, 0xf5, 0x21, 0x00


	//----- nvinfo : EIATTR_KPARAM_INFO
	.align		4
.L_82:
        /*0038*/ 	.byte	0x04, 0x17
        /*003a*/ 	.short	(.L_84 - .L_83)
.L_83:
        /*003c*/ 	.word	0x00000000
        /*0040*/ 	.short	0x0005
        /*0042*/ 	.short	0x0020
        /*0044*/ 	.byte	0x00, 0xf5, 0x21, 0x00


	//----- nvinfo : EIATTR_KPARAM_INFO
	.align		4
.L_84:
        /*0048*/ 	.byte	0x04, 0x17
        /*004a*/ 	.short	(.L_86 - .L_85)
.L_85:
        /*004c*/ 	.word	0x00000000
        /*0050*/ 	.short	0x0004
        /*0052*/ 	.short	0x0018
        /*0054*/ 	.byte	0x00, 0xf5, 0x21, 0x00


	//----- nvinfo : EIATTR_KPARAM_INFO
	.align		4
.L_86:
        /*0058*/ 	.byte	0x04, 0x17
        /*005a*/ 	.short	(.L_88 - .L_87)
.L_87:
        /*005c*/ 	.word	0x00000000
        /*0060*/ 	.short	0x0003
        /*0062*/ 	.short	0x0010
        /*0064*/ 	.byte	0x00, 0xf5, 0x21, 0x00


	//----- nvinfo : EIATTR_KPARAM_INFO
	.align		4
.L_88:
        /*0068*/ 	.byte	0x04, 0x17
        /*006a*/ 	.short	(.L_90 - .L_89)
.L_89:
        /*006c*/ 	.word	0x00000000
        /*0070*/ 	.short	0x0002
        /*0072*/ 	.short	0x0008
        /*0074*/ 	.byte	0x00, 0xf5, 0x21, 0x00


	//----- nvinfo : EIATTR_KPARAM_INFO
	.align		4
.L_90:
        /*0078*/ 	.byte	0x04, 0x17
        /*007a*/ 	.short	(.L_92 - .L_91)
.L_91:
        /*007c*/ 	.word	0x00000000
        /*0080*/ 	.short	0x0001
        /*0082*/ 	.short	0x0004
        /*0084*/ 	.byte	0x00, 0xf0, 0x11, 0x00


	//----- nvinfo : EIATTR_KPARAM_INFO
	.align		4
.L_92:
        /*0088*/ 	.byte	0x04, 0x17
        /*008a*/ 	.short	(.L_94 - .L_93)
.L_93:
        /*008c*/ 	.word	0x00000000
        /*0090*/ 	.short	0x0000
        /*0092*/ 	.short	0x0000
        /*0094*/ 	.byte	0x00, 0xf0, 0x11, 0x00


	//----- nvinfo : EIATTR_SPARSE_MMA_MASK
	.align		4
.L_94:
        /*0098*/ 	.byte	0x03, 0x50
        /*009a*/ 	.short	0x0000


	//----- nvinfo : EIATTR_MAXREG_COUNT
	.align		4
        /*009c*/ 	.byte	0x03, 0x1b
        /*009e*/ 	.short	0x00ff


	//----- nvinfo : EIATTR_MERCURY_ISA_VERSION
	.align		4
        /*00a0*/ 	.byte	0x03, 0x5f
        /*00a2*/ 	.short	0x0101


	//----- nvinfo : EIATTR_VRC_CTA_INIT_COUNT
	.align		4
        /*00a4*/ 	.byte	0x02, 0x4a
	.zero		1
	.zero		1


	//----- nvinfo : EIATTR_EXIT_INSTR_OFFSETS
	.align		4
        /*00a8*/ 	.byte	0x04, 0x1c
        /*00aa*/ 	.short	(.L_96 - .L_95)


	//   ....[0]....
.L_95:
        /*00ac*/ 	.word	0x00000070


	//   ....[1]....
        /*00b0*/ 	.word	0x00000210


	//   ....[2]....
        /*00b4*/ 	.word	0x000006e0


	//   ....[3]....
        /*00b8*/ 	.word	0x00000840


	//----- nvinfo : EIATTR_CRS_STACK_SIZE
	.align		4
.L_96:
        /*00bc*/ 	.byte	0x04, 0x1e
        /*00be*/ 	.short	(.L_98 - .L_97)
.L_97:
        /*00c0*/ 	.word	0x00000000


	//----- nvinfo : EIATTR_CBANK_PARAM_SIZE
	.align		4
.L_98:
        /*00c4*/ 	.byte	0x03, 0x19
        /*00c6*/ 	.short	0x0040


	//----- nvinfo : EIATTR_PARAM_CBANK
	.align		4
        /*00c8*/ 	.byte	0x04, 0x0a
        /*00ca*/ 	.short	(.L_100 - .L_99)
	.align		4
.L_99:
        /*00cc*/ 	.word	index@(.nv.constant0._Z21broadcast_graph_swelliiPiS_S_S_S_S_S_)
        /*00d0*/ 	.short	0x0380
        /*00d2*/ 	.short	0x0040


	//----- nvinfo : EIATTR_SW_WAR
	.align		4
.L_100:
        /*00d4*/ 	.byte	0x04, 0x36
        /*00d6*/ 	.short	(.L_102 - .L_101)
.L_101:
        /*00d8*/ 	.word	0x00000008
.L_102:


//--------------------- .nv.info._Z16initialize_graphiPiS_i --------------------------
	.section	.nv.info._Z16initialize_graphiPiS_i,"",@"SHT_CUDA_INFO"
	.sectionflags	@""
	.align	4


	//----- nvinfo : EIATTR_CUDA_API_VERSION
	.align		4
        /*0000*/ 	.byte	0x04, 0x37
        /*0002*/ 	.short	(.L_104 - .L_103)
.L_103:
        /*0004*/ 	.word	0x00000082


	//----- nvinfo : EIATTR_KPARAM_INFO
	.align		4
.L_104:
        /*0008*/ 	.byte	0x04, 0x17
        /*000a*/ 	.short	(.L_106 - .L_105)
.L_105:
        /*000c*/ 	.word	0x00000000
        /*0010*/ 	.short	0x0003
        /*0012*/ 	.short	0x0018
        /*0014*/ 	.byte	0x00, 0xf0, 0x11, 0x00


	//----- nvinfo : EIATTR_KPARAM_INFO
	.align		4
.L_106:
        /*0018*/ 	.byte	0x04, 0x17
        /*001a*/ 	.short	(.L_108 - .L_107)
.L_107:
        /*001c*/ 	.word	0x00000000
        /*0020*/ 	.short	0x0002
        /*0022*/ 	.short	0x0010
        /*0024*/ 	.byte	0x00, 0xf5, 0x21, 0x00


	//----- nvinfo : EIATTR_KPARAM_INFO
	.align		4
.L_108:
        /*0028*/ 	.byte	0x04, 0x17
        /*002a*/ 	.short	(.L_110 - .L_109)
.L_109:
        /*002c*/ 	.word	0x00000000
        /*0030*/ 	.short	0x0001
        /*0032*/ 	.short	0x0008
        /*0034*/ 	.byte	0x00, 0xf5, 0x21, 0x00


	//----- nvinfo : EIATTR_KPARAM_INFO
	.align		4
.L_110:
        /*0038*/ 	.byte	0x04, 0x17
        /*003a*/ 	.short	(.L_112 - .L_111)
.L_111:
        /*003c*/ 	.word	0x00000000
        /*0040*/ 	.short	0x0000
        /*0042*/ 	.short	0x0000
        /*0044*/ 	.byte	0x00, 0xf0, 0x11, 0x00


	//----- nvinfo : EIATTR_SPARSE_MMA_MASK
	.align		4
.L_112:
        /*0048*/ 	.byte	0x03, 0x50
        /*004a*/ 	.short	0x0000


	//----- nvinfo : EIATTR_MAXREG_COUNT
	.align		4
        /*004c*/ 	.byte	0x03, 0x1b
        /*004e*/ 	.short	0x00ff


	//----- nvinfo : EIATTR_MERCURY_ISA_VERSION
	.align		4
        /*0050*/ 	.byte	0x03, 0x5f
        /*0052*/ 	.short	0x0101


	//----- nvinfo : EIATTR_VRC_CTA_INIT_COUNT
	.align		4
        /*0054*/ 	.byte	0x02, 0x4a
	.zero		1
	.zero		1


	//----- nvinfo : EIATTR_EXIT_INSTR_OFFSETS
	.align		4
        /*0058*/ 	.byte	0x04, 0x1c
        /*005a*/ 	.short	(.L_114 - .L_113)


	//   ....[0]....
.L_113:
        /*005c*/ 	.word	0x00000070


	//   ....[1]....
        /*0060*/ 	.word	0x00000120


	//   ....[2]....
        /*0064*/ 	.word	0x00000150


	//----- nvinfo : EIATTR_CBANK_PARAM_SIZE
	.align		4
.L_114:
        /*0068*/ 	.byte	0x03, 0x19
        /*006a*/ 	.short	0x001c


	//----- nvinfo : EIATTR_PARAM_CBANK
	.align		4
        /*006c*/ 	.byte	0x04, 0x0a
        /*006e*/ 	.short	(.L_116 - .L_115)
	.align		4
.L_115:
        /*0070*/ 	.word	index@(.nv.constant0._Z16initialize_graphiPiS_i)
        /*0074*/ 	.short	0x0380
        /*0076*/ 	.short	0x001c


	//----- nvinfo : EIATTR_SW_WAR
	.align		4
.L_116:
        /*0078*/ 	.byte	0x04, 0x36
        /*007a*/ 	.short	(.L_118 - .L_117)
.L_117:
        /*007c*/ 	.word	0x00000008
.L_118:


//--------------------- .nv.info._Z8populateiPiS_S_S_S_S_S_S_ --------------------------
	.section	.nv.info._Z8populateiPiS_S_S_S_S_S_S_,"",@"SHT_CUDA_INFO"
	.sectionflags	@""
	.align	4


	//----- nvinfo : EIATTR_CUDA_API_VERSION
	.align		4
        /*0000*/ 	.byte	0x04, 0x37
        /*0002*/ 	.short	(.L_120 - .L_119)
.L_119:
        /*0004*/ 	.word	0x00000082


	//----- nvinfo : EIATTR_KPARAM_INFO
	.align		4
.L_120:
        /*0008*/ 	.byte	0x04, 0x17
        /*000a*/ 	.short	(.L_122 - .L_121)
.L_121:
        /*000c*/ 	.word	0x00000000
        /*0010*/ 	.short	0x0008
        /*0012*/ 	.short	0x0040
        /*0014*/ 	.byte	0x00, 0xf5, 0x21, 0x00


	//----- nvinfo : EIATTR_KPARAM_INFO
	.align		4
.L_122:
        /*0018*/ 	.byte	0x04, 0x17
        /*001a*/ 	.short	(.L_124 - .L_123)
.L_123:
        /*001c*/ 	.word	0x00000000
        /*0020*/ 	.short	0x0007
        /*0022*/ 	.short	0x0038
        /*0024*/ 	.byte	0x00, 0xf5, 0x21, 0x00


	//----- nvinfo : EIATTR_KPARAM_INFO
	.align		4
.L_124:
        /*0028*/ 	.byte	0x04, 0x17
        /*002a*/ 	.short	(.L_126 - .L_125)
.L_125:
        /*002c*/ 	.word	0x00000000
        /*0030*/ 	.short	0x0006
        /*0032*/ 	.short	0x0030
        /*0034*/ 	.byte	0x00, 0xf5, 0x21, 0x00


	//----- nvinfo : EIATTR_KPARAM_INFO
	.align		4
.L_126:
        /*0038*/ 	.byte	0x04, 0x17
        /*003a*/ 	.short	(.L_128 - .L_127)
.L_127:
        /*003c*/ 	.word	0x00000000
        /*0040*/ 	.short	0x0005
        /*0042*/ 	.short	0x0028
        /*0044*/ 	.byte	0x00, 0xf5, 0x21, 0x00


	//----- nvinfo : EIATTR_KPARAM_INFO
	.align		4
.L_128:
        /*0048*/ 	.byte	0x04, 0x17
        /*004a*/ 	.short	(.L_130 - .L_129)
.L_129:
        /*004c*/ 	.word	0x00000000
        /*0050*/ 	.short	0x0004
        /*0052*/ 	.short	0x0020
        /*0054*/ 	.byte	0x00, 0xf5, 0x21, 0x00


	//----- nvinfo : EIATTR_KPARAM_INFO
	.align		4
.L_130:
        /*0058*/ 	.byte	0x04, 0x17
        /*005a*/ 	.short	(.L_132 - .L_131)
.L_131:
        /*005c*/ 	.word	0x00000000
        /*0060*/ 	.short	0x0003
        /*0062*/ 	.short	0x0018
        /*0064*/ 	.byte	0x00, 0xf5, 0x21, 0x00


	//----- nvinfo : EIATTR_KPARAM_INFO
	.align		4
.L_132:
        /*0068*/ 	.byte	0x04, 0x17
        /*006a*/ 	.short	(.L_134 - .L_133)
.L_133:
        /*006c*/ 	.word	0x00000000
        /*0070*/ 	.short	0x0002
        /*0072*/ 	.short	0x0010
        /*0074*/ 	.byte	0x00, 0xf5, 0x21, 0x00


	//----- nvinfo : EIATTR_KPARAM_INFO
	.align		4
.L_134:
        /*0078*/ 	.byte	0x04, 0x17
        /*007a*/ 	.short	(.L_136 - .L_135)
.L_135:
        /*007c*/ 	.word	0x00000000
        /*0080*/ 	.short	0x0001
        /*0082*/ 	.short	0x0008
        /*0084*/ 	.byte	0x00, 0xf5, 0x21, 0x00


	//----- nvinfo : EIATTR_KPARAM_INFO
	.align		4
.L_136:
        /*0088*/ 	.byte	0x04, 0x17
        /*008a*/ 	.short	(.L_138 - .L_137)
.L_137:
        /*008c*/ 	.word	0x00000000
        /*0090*/ 	.short	0x0000
        /*0092*/ 	.short	0x0000
        /*0094*/ 	.byte	0x00, 0xf0, 0x11, 0x00


	//----- nvinfo : EIATTR_SPARSE_MMA_MASK
	.align		4
.L_138:
        /*0098*/ 	.byte	0x03, 0x50
        /*009a*/ 	.short	0x0000


	//----- nvinfo : EIATTR_MAXREG_COUNT
	.align		4
        /*009c*/ 	.byte	0x03, 0x1b
        /*009e*/ 	.short	0x00ff


	//----- nvinfo : EIATTR_MERCURY_ISA_VERSION
	.align		4
        /*00a0*/ 	.byte	0x03, 0x5f
        /*00a2*/ 	.short	0x0101


	//----- nvinfo : EIATTR_VRC_CTA_INIT_COUNT
	.align		4
        /*00a4*/ 	.byte	0x02, 0x4a
	.zero		1
	.zero		1


	//----- nvinfo : EIATTR_EXIT_INSTR_OFFSETS
	.align		4
        /*00a8*/ 	.byte	0x04, 0x1c
        /*00aa*/ 	.short	(.L_140 - .L_139)


	//   ....[0]....
.L_139:
        /*00ac*/ 	.word	0x00000070


	//   ....[1]....
        /*00b0*/ 	.word	0x000002e0


	//   ....[2]....
        /*00b4*/ 	.word	0x000004c0


	//   ....[3]....
        /*00b8*/ 	.word	0x00000790


	//----- nvinfo : EIATTR_CRS_STACK_SIZE
	.align		4
.L_140:
        /*00bc*/ 	.byte	0x04, 0x1e
        /*00be*/ 	.short	(.L_142 - .L_141)
.L_141:
        /*00c0*/ 	.word	0x00000000


	//----- nvinfo : EIATTR_CBANK_PARAM_SIZE
	.align		4
.L_142:
        /*00c4*/ 	.byte	0x03, 0x19
        /*00c6*/ 	.short	0x0048


	//----- nvinfo : EIATTR_PARAM_CBANK
	.align		4
        /*00c8*/ 	.byte	0x04, 0x0a
        /*00ca*/ 	.short	(.L_144 - .L_143)
	.align		4
.L_143:
        /*00cc*/ 	.word	index@(.nv.constant0._Z8populateiPiS_S_S_S_S_S_S_)
        /*00d0*/ 	.short	0x0380
        /*00d2*/ 	.short	0x0048


	//----- nvinfo : EIATTR_SW_WAR
	.align		4
.L_144:
        /*00d4*/ 	.byte	0x04, 0x36
        /*00d6*/ 	.short	(.L_146 - .L_145)
.L_145:
        /*00d8*/ 	.word	0x00000008
.L_146:


//--------------------- .nv.callgraph             --------------------------
	.section	.nv.callgraph,"",@"SHT_CUDA_CALLGRAPH"
	.align	4
	.sectionentsize	8
	.align		4
        /*0000*/ 	.word	0x00000000
	.align		4
        /*0004*/ 	.word	0xffffffff
	.align		4
        /*0008*/ 	.word	0x00000000
	.align		4
        /*000c*/ 	.word	0xfffffffe
	.align		4
        /*0010*/ 	.word	0x00000000
	.align		4
        /*0014*/ 	.word	0xfffffffd
	.align		4
        /*0018*/ 	.word	0x00000000
	.align		4
        /*001c*/ 	.word	0xfffffffc


//--------------------- .nv.constant4             --------------------------
	.section	.nv.constant4,"a",@progbits
	.align	8
	.align		8
.nv.constant4:
        /*0000*/ 	.dword	_ZN34_INTERNAL_cf62ca61_4_k_cu_63de3cd94cuda3std3__45__cpo5beginE
	.align		8
        /*0008*/ 	.dword	_ZN34_INTERNAL_cf62ca61_4_k_cu_63de3cd94cuda3std3__45__cpo3endE
	.align		8
        /*0010*/ 	.dword	_ZN34_INTERNAL_cf62ca61_4_k_cu_63de3cd94cuda3std3__45__cpo6cbeginE
	.align		8
        /*0018*/ 	.dword	_ZN34_INTERNAL_cf62ca61_4_k_cu_63de3cd94cuda3std3__45__cpo4cendE
	.align		8
        /*0020*/ 	.dword	_ZN34_INTERNAL_cf62ca61_4_k_cu_63de3cd94cuda3std3__45__cpo6rbeginE
	.align		8
        /*0028*/ 	.dword	_ZN34_INTERNAL_cf62ca61_4_k_cu_63de3cd94cuda3std3__45__cpo4rendE
	.align		8
        /*0030*/ 	.dword	_ZN34_INTERNAL_cf62ca61_4_k_cu_63de3cd94cuda3std3__45__cpo7crbeginE
	.align		8
        /*0038*/ 	.dword	_ZN34_INTERNAL_cf62ca61_4_k_cu_63de3cd94cuda3std3__45__cpo5crendE
	.align		8
        /*0040*/ 	.dword	_ZN34_INTERNAL_cf62ca61_4_k_cu_63de3cd94cuda3std3__436_GLOBAL__N__cf62ca61_4_k_cu_63de3cd96ignoreE
	.align		8
        /*0048*/ 	.dword	_ZN34_INTERNAL_cf62ca61_4_k_cu_63de3cd94cuda3std3__419piecewise_constructE
	.align		8
        /*0050*/ 	.dword	_ZN34_INTERNAL_cf62ca61_4_k_cu_63de3cd94cuda3std3__48in_placeE
	.align		8
        /*0058*/ 	.dword	_ZN34_INTERNAL_cf62ca61_4_k_cu_63de3cd94cuda3std3__420unreachable_sentinelE
	.align		8
        /*0060*/ 	.dword	_ZN34_INTERNAL_cf62ca61_4_k_cu_63de3cd94cuda3std3__47nulloptE
	.align		8
        /*0068*/ 	.dword	_ZN34_INTERNAL_cf62ca61_4_k_cu_63de3cd94cuda3std3__48unexpectE
	.align		8
        /*0070*/ 	.dword	_ZN34_INTERNAL_cf62ca61_4_k_cu_63de3cd94cuda3std6ranges3__45__cpo4swapE
	.align		8
        /*0078*/ 	.dword	_ZN34_INTERNAL_cf62ca61_4_k_cu_63de3cd94cuda3std6ranges3__45__cpo9iter_moveE
	.align		8
        /*0080*/ 	.dword	_ZN34_INTERNAL_cf62ca61_4_k_cu_63de3cd94cuda3std6ranges3__45__cpo5beginE
	.align		8
        /*0088*/ 	.dword	_ZN34_INTERNAL_cf62ca61_4_k_cu_63de3cd94cuda3std6ranges3__45__cpo3endE
	.align		8
        /*0090*/ 	.dword	_ZN34_INTERNAL_cf62ca61_4_k_cu_63de3cd94cuda3std6ranges3__45__cpo6cbeginE
	.align		8
        /*0098*/ 	.dword	_ZN34_INTERNAL_cf62ca61_4_k_cu_63de3cd94cuda3std6ranges3__45__cpo4cendE
	.align		8
        /*00a0*/ 	.dword	_ZN34_INTERNAL_cf62ca61_4_k_cu_63de3cd94cuda3std6ranges3__45__cpo7advanceE
	.align		8
        /*00a8*/ 	.dword	_ZN34_INTERNAL_cf62ca61_4_k_cu_63de3cd94cuda3std6ranges3__45__cpo9iter_swapE
	.align		8
        /*00b0*/ 	.dword	_ZN34_INTERNAL_cf62ca61_4_k_cu_63de3cd94cuda3std6ranges3__45__cpo4nextE
	.align		8
        /*00b8*/ 	.dword	_ZN34_INTERNAL_cf62ca61_4_k_cu_63de3cd94cuda3std6ranges3__45__cpo4prevE
	.align		8
        /*00c0*/ 	.dword	_ZN34_INTERNAL_cf62ca61_4_k_cu_63de3cd94cuda3std6ranges3__45__cpo4dataE
	.align		8
        /*00c8*/ 	.dword	_ZN34_INTERNAL_cf62ca61_4_k_cu_63de3cd94cuda3std6ranges3__45__cpo5cdataE
	.align		8
        /*00d0*/ 	.dword	_ZN34_INTERNAL_cf62ca61_4_k_cu_63de3cd94cuda3std6ranges3__45__cpo4sizeE
	.align		8
        /*00d8*/ 	.dword	_ZN34_INTERNAL_cf62ca61_4_k_cu_63de3cd94cuda3std6ranges3__45__cpo5ssizeE
	.align		8
        /*00e0*/ 	.dword	_ZN34_INTERNAL_cf62ca61_4_k_cu_63de3cd94cuda3std6ranges3__45__cpo8distanceE
	.align		8
        /*00e8*/ 	.dword	_ZN34_INTERNAL_cf62ca61_4_k_cu_63de3cd96thrust24THRUST_300001_SM_1000_NS8cuda_cub3parE
	.align		8
        /*00f0*/ 	.dword	_ZN34_INTERNAL_cf62ca61_4_k_cu_63de3cd96thrust24THRUST_300001_SM_1000_NS8cuda_cub10par_nosyncE
	.align		8
        /*00f8*/ 	.dword	_ZN34_INTERNAL_cf62ca61_4_k_cu_63de3cd96thrust24THRUST_300001_SM_1000_NS6system6detail10sequential3seqE
	.align		8
        /*0100*/ 	.dword	_ZN34_INTERNAL_cf62ca61_4_k_cu_63de3cd96thrust24THRUST_300001_SM_1000_NS6system3cpp3parE
	.align		8
        /*0108*/ 	.dword	_ZN34_INTERNAL_cf62ca61_4_k_cu_63de3cd96thrust24THRUST_300001_SM_1000_NS12placeholders2_1E
	.align		8
        /*0110*/ 	.dword	_ZN34_INTERNAL_cf62ca61_4_k_cu_63de3cd96thrust24THRUST_300001_SM_1000_NS12placeholders2_2E
	.align		8
        /*0118*/ 	.dword	_ZN34_INTERNAL_cf62ca61_4_k_cu_63de3cd96thrust24THRUST_300001_SM_1000_NS12placeholders2_3E
	.align		8
        /*0120*/ 	.dword	_ZN34_INTERNAL_cf62ca61_4_k_cu_63de3cd96thrust24THRUST_300001_SM_1000_NS12placeholders2_4E
	.align		8
        /*0128*/ 	.dword	_ZN34_INTERNAL_cf62ca61_4_k_cu_63de3cd96thrust24THRUST_300001_SM_1000_NS12placeholders2_5E
	.align		8
        /*0130*/ 	.dword	_ZN34_INTERNAL_cf62ca61_4_k_cu_63de3cd96thrust24THRUST_300001_SM_1000_NS12placeholders2_6E
	.align		8
        /*0138*/ 	.dword	_ZN34_INTERNAL_cf62ca61_4_k_cu_63de3cd96thrust24THRUST_300001_SM_1000_NS12placeholders2_7E
	.align		8
        /*0140*/ 	.dword	_ZN34_INTERNAL_cf62ca61_4_k_cu_63de3cd96thrust24THRUST_300001_SM_1000_NS12placeholders2_8E
	.align		8
        /*0148*/ 	.dword	_ZN34_INTERNAL_cf62ca61_4_k_cu_63de3cd96thrust24THRUST_300001_SM_1000_NS12placeholders2_9E
	.align		8
        /*0150*/ 	.dword	_ZN34_INTERNAL_cf62ca61_4_k_cu_63de3cd96thrust24THRUST_300001_SM_1000_NS12placeholders3_10E
	.align		8
        /*0158*/ 	.dword	_ZN34_INTERNAL_cf62ca61_4_k_cu_63de3cd96thrust24THRUST_300001_SM_1000_NS3seqE
	.align		8
        /*0160*/ 	.dword	_ZN34_INTERNAL_cf62ca61_4_k_cu_63de3cd96thrust24THRUST_300001_SM_1000_NS6deviceE


//--------------------- .text._ZN3cub18CUB_300001_SM_10006detail11EmptyKernelIvEEvv --------------------------
	.section	.text._ZN3cub18CUB_300001_SM_10006detail11EmptyKernelIvEEvv,"ax",@progbits
	.align	128
        .global         _ZN3cub18CUB_300001_SM_10006detail11EmptyKernelIvEEvv
        .type           _ZN3cub18CUB_300001_SM_10006detail11EmptyKernelIvEEvv,@function
        .size           _ZN3cub18CUB_300001_SM_10006detail11EmptyKernelIvEEvv,(.L_x_22 - _ZN3cub18CUB_300001_SM_10006detail11EmptyKernelIvEEvv)
        .other          _ZN3cub18CUB_300001_SM_10006detail11EmptyKernelIvEEvv,@"STO_CUDA_ENTRY STV_DEFAULT"
_ZN3cub18CUB_300001_SM_10006detail11EmptyKernelIvEEvv:
.text._ZN3cub18CUB_300001_SM_10006detail11EmptyKernelIvEEvv:
[----:B------:R-:W-:Y:S01]  /*0000*/  LDC R1, c[0x0][0x37c] ;  /* 0x0000df00ff017b82 */ /* 0x000fe20000000800 */
[----:B------:R-:W-:Y:S05]  /*0010*/  EXIT ;  /* 0x000000000000794d */ /* 0x000fea0003800000 */
.L_x_0:
[----:B------:R-:W-:-:S00]  /*0020*/  BRA `(.L_x_0) ;  /* 0xfffffffc00fc7947 */ /* 0x000fc0000383ffff */
[----:B------:R-:W-:-:S00]  /*0030*/  NOP ;  /* 0x0000000000007918 */ /* 0x000fc00000000000 */
        /* <DEDUP_REMOVED lines=12> */
.L_x_22:


//--------------------- .text._Z21broadcast_graph_swelliiPiS_S_S_S_S_S_ --------------------------
	.section	.text._Z21broadcast_graph_swelliiPiS_S_S_S_S_S_,"ax",@progbits
	.align	128
        .global         _Z21broadcast_graph_swelliiPiS_S_S_S_S_S_
        .type           _Z21broadcast_graph_swelliiPiS_S_S_S_S_S_,@function
        .size           _Z21broadcast_graph_swelliiPiS_S_S_S_S_S_,(.L_x_23 - _Z21broadcast_graph_swelliiPiS_S_S_S_S_S_)
        .other          _Z21broadcast_graph_swelliiPiS_S_S_S_S_S_,@"STO_CUDA_ENTRY STV_DEFAULT"
_Z21broadcast_graph_swelliiPiS_S_S_S_S_S_:
.text._Z21broadcast_graph_swelliiPiS_S_S_S_S_S_:
[----:B------:R-:W-:Y:S01]  /*0000*/  LDC R1, c[0x0][0x37c] ;  /* 0x0000df00ff017b82 */ /* 0x000fe20000000800 */
[----:B------:R-:W0:Y:S07]  /*0010*/  S2R R3, SR_TID.X ;  /* 0x0000000000037919 */ /* 0x000e2e0000002100 */
[----:B------:R-:W0:Y:S08]  /*0020*/  S2UR UR4, SR_CTAID.X ;  /* 0x00000000000479c3 */ /* 0x000e300000002500 */
[----:B------:R-:W0:Y:S08]  /*0030*/  LDC R0, c[0x0][0x360] ;  /* 0x0000d800ff007b82 */ /* 0x000e300000000800 */
[----:B------:R-:W1:Y:S01]  /*0040*/  LDC R8, c[0x0][0x384] ;  /* 0x0000e100ff087b82 */ /* 0x000e620000000800 */
[----:B0-----:R-:W-:-:S05]  /*0050*/  IMAD R3, R0, UR4, R3 ;  /* 0x0000000400037c24 */ /* 0x001fca000f8e0203 */
[----:B-1----:R-:W-:-:S13]  /*0060*/  ISETP.GE.U32.AND P0, PT, R3, R8, PT ;  /* 0x000000080300720c */ /* 0x002fda0003f06070 */
[----:B------:R-:W-:Y:S05]  /*0070*/  @P0 EXIT ;  /* 0x000000000000094d */ /* 0x000fea0003800000 */
[----:B------:R-:W0:Y:S01]  /*0080*/  LDC.64 R6, c[0x0][0x3b8] ;  /* 0x0000ee00ff067b82 */ /* 0x000e220000000a00 */
[----:B------:R-:W1:Y:S07]  /*0090*/  LDCU.64 UR4, c[0x0][0x358] ;  /* 0x00006b00ff0477ac */ /* 0x000e6e0008000a00 */
[----:B------:R-:W2:Y:S01]  /*00a0*/  LDC.64 R4, c[0x0][0x3b0] ;  /* 0x0000ec00ff047b82 */ /* 0x000ea20000000a00 */
[----:B------:R-:W-:Y:S01]  /*00b0*/  SHF.R.U32.HI R9, RZ, 0x5, R3 ;  /* 0x00000005ff097819 */ /* 0x000fe20000011603 */
[----:B0-----:R-:W-:-:S05]  /*00c0*/  IMAD.WIDE.U32 R6, R3, 0x4, R6 ;  /* 0x0000000403067825 */ /* 0x001fca00078e0006 */
[----:B-1----:R0:W3:Y:S01]  /*00d0*/  LDG.E R11, desc[UR4][R6.64] ;  /* 0x00000004060b7981 */ /* 0x0020e2000c1e1900 */
[----:B--2---:R-:W-:-:S05]  /*00e0*/  IMAD.WIDE.U32 R4, R9, 0x4, R4 ;  /* 0x0000000409047825 */ /* 0x004fca00078e0004 */
[----:B------:R1:W5:Y:S01]  /*00f0*/  LDG.E R2, desc[UR4][R4.64] ;  /* 0x0000000404027981 */ /* 0x000362000c1e1900 */
[----:B------:R-:W-:Y:S01]  /*0100*/  LOP3.LUT R0, R3, 0xffffffe0, RZ, 0xc0, !PT ;  /* 0xffffffe003007812 */ /* 0x000fe200078ec0ff */
[----:B0-----:R-:W-:-:S04]  /*0110*/  HFMA2 R6, -RZ, RZ, 0, 0 ;  /* 0x00000000ff067431 */ /* 0x001fc800000001ff */
[----:B------:R-:W-:-:S05]  /*0120*/  IMAD.MOV R9, RZ, RZ, -R0 ;  /* 0x000000ffff097224 */ /* 0x000fca00078e0a00 */
[----:B------:R-:W-:-:S04]  /*0130*/  VIADDMNMX R0, R9, R8, 0x20, PT ;  /* 0x0000002009007446 */ /* 0x000fc80003800108 */
[----:B------:R-:W0:Y:S01]  /*0140*/  I2F.U32.RP R8, R0 ;  /* 0x0000000000087306 */ /* 0x000e220000209000 */
[----:B------:R-:W-:-:S07]  /*0150*/  IMAD.MOV R13, RZ, RZ, -R0 ;  /* 0x000000ffff0d7224 */ /* 0x000fce00078e0a00 */
[----:B0-----:R-:W0:Y:S02]  /*0160*/  MUFU.RCP R8, R8 ;  /* 0x0000000800087308 */ /* 0x001e240000001000 */
[----:B0-----:R-:W-:-:S06]  /*0170*/  VIADD R9, R8, 0xffffffe ;  /* 0x0ffffffe08097836 */ /* 0x001fcc0000000000 */
[----:B------:R-:W0:Y:S02]  /*0180*/  F2I.FTZ.U32.TRUNC.NTZ R7, R9 ;  /* 0x0000000900077305 */ /* 0x000e24000021f000 */
[----:B0-----:R-:W-:-:S04]  /*0190*/  IMAD R13, R13, R7, RZ ;  /* 0x000000070d0d7224 */ /* 0x001fc800078e02ff */
[----:B------:R-:W-:-:S06]  /*01a0*/  IMAD.HI.U32 R6, R7, R13, R6 ;  /* 0x0000000d07067227 */ /* 0x000fcc00078e0006 */
[----:B------:R-:W-:-:S04]  /*01b0*/  IMAD.HI.U32 R6, R6, R3, RZ ;  /* 0x0000000306067227 */ /* 0x000fc800078e00ff */
[----:B------:R-:W-:-:S04]  /*01c0*/  IMAD.MOV R6, RZ, RZ, -R6 ;  /* 0x000000ffff067224 */ /* 0x000fc800078e0a06 */
[----:B------:R-:W-:-:S05]  /*01d0*/  IMAD R7, R0, R6, R3 ;  /* 0x0000000600077224 */ /* 0x000fca00078e0203 */
[----:B------:R-:W-:-:S13]  /*01e0*/  ISETP.GE.U32.AND P0, PT, R7, R0, PT ;  /* 0x000000000700720c */ /* 0x000fda0003f06070 */
[----:B------:R-:W-:Y:S01]  /*01f0*/  @P0 IMAD.IADD R7, R7, 0x1, -R0 ;  /* 0x0000000107070824 */ /* 0x000fe200078e0a00 */
[----:B---3--:R-:W-:-:S13]  /*0200*/  ISETP.GE.AND P1, PT, R11, 0x1, PT ;  /* 0x000000010b00780c */ /* 0x008fda0003f26270 */
[----:B-1----:R-:W-:Y:S05]  /*0210*/  @!P1 EXIT ;  /* 0x000000000000994d */ /* 0x002fea0003800000 */
[----:B------:R-:W-:Y:S01]  /*0220*/  ISETP.GE.U32.AND P0, PT, R7, R0, PT ;  /* 0x000000000700720c */ /* 0x000fe20003f06070 */
[----:B------:R-:W0:Y:S01]  /*0230*/  LDC.64 R4, c[0x0][0x388] ;  /* 0x0000e200ff047b82 */ /* 0x000e220000000a00 */
[----:B------:R-:W-:Y:S01]  /*0240*/  ISETP.NE.U32.AND P1, PT, R0, RZ, PT ;  /* 0x000000ff0000720c */ /* 0x000fe20003f25070 */
[----:B------:R-:W1:Y:S01]  /*0250*/  LDCU UR6, c[0x0][0x380] ;  /* 0x00007000ff0677ac */ /* 0x000e620008000800 */
[----:B------:R-:W-:Y:S01]  /*0260*/  BSSY.RECONVERGENT B0, `(.L_x_1) ;  /* 0x0000046000007945 */ /* 0x000fe20003800200 */
[----:B------:R-:W-:-:S04]  /*0270*/  LOP3.LUT R10, R11, 0x3, RZ, 0xc0, !PT ;  /* 0x000000030b0a7812 */ /* 0x000fc800078ec0ff */
[----:B------:R-:W2:Y:S04]  /*0280*/  LDC R8, c[0x0][0x380] ;  /* 0x0000e000ff087b82 */ /* 0x000ea80000000800 */
[----:B------:R-:W-:Y:S02]  /*0290*/  @P0 IADD3 R7, PT, PT, -R0, R7, RZ ;  /* 0x0000000700070210 */ /* 0x000fe40007ffe1ff */
[----:B------:R-:W-:Y:S02]  /*02a0*/  ISETP.GE.U32.AND P0, PT, R11, 0x4, PT ;  /* 0x000000040b00780c */ /* 0x000fe40003f06070 */
[----:B------:R-:W-:-:S05]  /*02b0*/  @!P1 LOP3.LUT R7, RZ, R0, RZ, 0x33, !PT ;  /* 0x00000000ff079212 */ /* 0x000fca00078e33ff */
[----:B-----5:R-:W-:Y:S02]  /*02c0*/  IMAD.IADD R9, R2, 0x1, R7 ;  /* 0x0000000102097824 */ /* 0x020fe400078e0207 */
[----:B0-----:R-:W-:-:S04]  /*02d0*/  IMAD.WIDE.U32 R2, R3, 0x4, R4 ;  /* 0x0000000403027825 */ /* 0x001fc800078e0004 */
[----:B--2---:R-:W-:Y:S01]  /*02e0*/  VIADD R8, R8, 0x1 ;  /* 0x0000000108087836 */ /* 0x004fe20000000000 */
[----:B-1----:R-:W-:Y:S06]  /*02f0*/  @!P0 BRA `(.L_x_2) ;  /* 0x0000000000f08947 */ /* 0x002fec0003800000 */
[----:B------:R-:W0:Y:S01]  /*0300*/  LDC.64 R6, c[0x0][0x388] ;  /* 0x0000e200ff067b82 */ /* 0x000e220000000a00 */
[----:B------:R-:W-:-:S04]  /*0310*/  LOP3.LUT R11, R11, 0x7ffffffc, RZ, 0xc0, !PT ;  /* 0x7ffffffc0b0b7812 */ /* 0x000fc800078ec0ff */
[----:B------:R-:W-:-:S03]  /*0320*/  IADD3 R11, PT, PT, -R11, RZ, RZ ;  /* 0x000000ff0b0b7210 */ /* 0x000fc60007ffe1ff */
[----:B------:R-:W1:Y:S04]  /*0330*/  LDC.64 R4, c[0x0][0x390] ;  /* 0x0000e400ff047b82 */ /* 0x000e680000000a00 */
.L_x_11:
[----:B-1----:R-:W-:-:S05]  /*0340*/  IMAD.WIDE R14, R9, 0x4, R4 ;  /* 0x00000004090e7825 */ /* 0x002fca00078e0204 */
[----:B------:R-:W0:Y:S02]  /*0350*/  LDG.E R17, desc[UR4][R14.64] ;  /* 0x000000040e117981 */ /* 0x000e24000c1e1900 */
[----:B0-----:R-:W-:-:S05]  /*0360*/  IMAD.WIDE R16, R17, 0x4, R6 ;  /* 0x0000000411107825 */ /* 0x001fca00078e0206 */
[----:B------:R-:W2:Y:S01]  /*0370*/  LDG.E R12, desc[UR4][R16.64] ;  /* 0x00000004100c7981 */ /* 0x000ea2000c1e1900 */
[----:B------:R-:W-:Y:S01]  /*0380*/  BSSY.RECONVERGENT B1, `(.L_x_3) ;  /* 0x0000009000017945 */ /* 0x000fe20003800200 */
[----:B--2---:R-:W-:Y:S01]  /*0390*/  ISETP.GT.AND P0, PT, R12, -0x1, PT ;  /* 0xffffffff0c00780c */ /* 0x004fe20003f04270 */
[----:B------:R-:W-:-:S12]  /*03a0*/  IMAD.WIDE R12, R0, 0x4, R14 ;  /* 0x00000004000c7825 */ /* 0x000fd800078e020e */
[----:B------:R-:W-:Y:S05]  /*03b0*/  @P0 BRA `(.L_x_4) ;  /* 0x0000000000140947 */ /* 0x000fea0003800000 */
[----:B------:R-:W2:Y:S02]  /*03c0*/  LDG.E R14, desc[UR4][R2.64] ;  /* 0x00000004020e7981 */ /* 0x000ea4000c1e1900 */
[----:B--2---:R-:W-:-:S13]  /*03d0*/  ISETP.NE.AND P0, PT, R14, UR6, PT ;  /* 0x000000060e007c0c */ /* 0x004fda000bf05270 */
[----:B------:R-:W0:Y:S01]  /*03e0*/  @!P0 LDC.64 R14, c[0x0][0x3a0] ;  /* 0x0000e800ff0e8b82 */ /* 0x000e220000000a00 */
[----:B------:R1:W-:Y:S04]  /*03f0*/  @!P0 STG.E desc[UR4][R16.64], R8 ;  /* 0x0000000810008986 */ /* 0x0003e8000c101904 */
[----:B0-----:R1:W-:Y:S02]  /*0400*/  @!P0 STG.E desc[UR4][R14.64], RZ ;  /* 0x000000ff0e008986 */ /* 0x0013e4000c101904 */
.L_x_4:
[----:B------:R-:W-:Y:S05]  /*0410*/  BSYNC.RECONVERGENT B1 ;  /* 0x0000000000017941 */ /* 0x000fea0003800200 */
.L_x_3:
[----:B-1----:R-:W2:Y:S02]  /*0420*/  LDG.E R17, desc[UR4][R12.64] ;  /* 0x000000040c117981 */ /* 0x002ea4000c1e1900 */
[----:B--2---:R-:W-:-:S05]  /*0430*/  IMAD.WIDE R16, R17, 0x4, R6 ;  /* 0x0000000411107825 */ /* 0x004fca00078e0206 */
        /* <DEDUP_REMOVED lines=10> */
.L_x_6:
[----:B------:R-:W-:Y:S05]  /*04e0*/  BSYNC.RECONVERGENT B1 ;  /* 0x0000000000017941 */ /* 0x000fea0003800200 */
.L_x_5:
        /* <DEDUP_REMOVED lines=12> */
.L_x_8:
[----:B------:R-:W-:Y:S05]  /*05b0*/  BSYNC.RECONVERGENT B1 ;  /* 0x0000000000017941 */ /* 0x000fea0003800200 */
.L_x_7:
[----:B------:R-:W1:Y:S02]  /*05c0*/  LDG.E R13, desc[UR4][R12.64] ;  /* 0x000000040c0d7981 */ /* 0x000e64000c1e1900 */
[----:B-1----:R-:W-:-:S05]  /*05d0*/  IMAD.WIDE R14, R13, 0x4, R6 ;  /* 0x000000040d0e7825 */ /* 0x002fca00078e0206 */
[----:B------:R-:W2:Y:S01]  /*05e0*/  LDG.E R16, desc[UR4][R14.64] ;  /* 0x000000040e107981 */ /* 0x000ea2000c1e1900 */
[----:B------:R-:W-:Y:S01]  /*05f0*/  VIADD R11, R11, 0x4 ;  /* 0x000000040b0b7836 */ /* 0x000fe20000000000 */
[----:B------:R-:W-:Y:S04]  /*0600*/  BSSY.RECONVERGENT B1, `(.L_x_9) ;  /* 0x0000009000017945 */ /* 0x000fe80003800200 */
[----:B------:R-:W-:Y:S02]  /*0610*/  ISETP.NE.AND P0, PT, R11, RZ, PT ;  /* 0x000000ff0b00720c */ /* 0x000fe40003f05270 */
[----:B--2---:R-:W-:-:S13]  /*0620*/  ISETP.GT.AND P1, PT, R16, -0x1, PT ;  /* 0xffffffff1000780c */ /* 0x004fda0003f24270 */
[----:B------:R-:W-:Y:S05]  /*0630*/  @P1 BRA `(.L_x_10) ;  /* 0x0000000000141947 */ /* 0x000fea0003800000 */
[----:B------:R-:W2:Y:S02]  /*0640*/  LDG.E R12, desc[UR4][R2.64] ;  /* 0x00000004020c7981 */ /* 0x000ea4000c1e1900 */
[----:B--2---:R-:W-:-:S13]  /*0650*/  ISETP.NE.AND P1, PT, R12, UR6, PT ;  /* 0x000000060c007c0c */ /* 0x004fda000bf25270 */
[----:B------:R-:W0:Y:S01]  /*0660*/  @!P1 LDC.64 R12, c[0x0][0x3a0] ;  /* 0x0000e800ff0c9b82 */ /* 0x000e220000000a00 */
[----:B------:R1:W-:Y:S04]  /*0670*/  @!P1 STG.E desc[UR4][R14.64], R8 ;  /* 0x000000080e009986 */ /* 0x0003e8000c101904 */
[----:B0-----:R1:W-:Y:S02]  /*0680*/  @!P1 STG.E desc[UR4][R12.64], RZ ;  /* 0x000000ff0c009986 */ /* 0x0013e4000c101904 */
.L_x_10:
[----:B------:R-:W-:Y:S05]  /*0690*/  BSYNC.RECONVERGENT B1 ;  /* 0x0000000000017941 */ /* 0x000fea0003800200 */
.L_x_9:
[----:B------:R-:W-:Y:S01]  /*06a0*/  IMAD R9, R0, 0x4, R9 ;  /* 0x0000000400097824 */ /* 0x000fe200078e0209 */
[----:B------:R-:W-:Y:S06]  /*06b0*/  @P0 BRA `(.L_x_11) ;  /* 0xfffffffc00200947 */ /* 0x000fec000383ffff */
.L_x_2:
[----:B------:R-:W-:Y:S05]  /*06c0*/  BSYNC.RECONVERGENT B0 ;  /* 0x0000000000007941 */ /* 0x000fea0003800200 */
.L_x_1:
[----:B------:R-:W-:-:S13]  /*06d0*/  ISETP.NE.AND P0, PT, R10, RZ, PT ;  /* 0x000000ff0a00720c */ /* 0x000fda0003f05270 */
[----:B------:R-:W-:Y:S05]  /*06e0*/  @!P0 EXIT ;  /* 0x000000000000894d */ /* 0x000fea0003800000 */
[----:B-1----:R-:W0:Y:S01]  /*06f0*/  LDC.64 R14, c[0x0][0x388] ;  /* 0x0000e200ff0e7b82 */ /* 0x002e220000000a00 */
[----:B------:R-:W-:Y:S01]  /*0700*/  IADD3 R10, PT, PT, -R10, RZ, RZ ;  /* 0x000000ff0a0a7210 */ /* 0x000fe20007ffe1ff */
[----:B------:R-:W1:Y:S06]  /*0710*/  LDCU UR6, c[0x0][0x380] ;  /* 0x00007000ff0677ac */ /* 0x000e6c0008000800 */
[----:B------:R-:W2:Y:S02]  /*0720*/  LDC.64 R12, c[0x0][0x390] ;  /* 0x0000e400ff0c7b82 */ /* 0x000ea40000000a00 */
.L_x_14:
[----:B--2---:R-:W-:-:S06]  /*0730*/  IMAD.WIDE R4, R9, 0x4, R12 ;  /* 0x0000000409047825 */ /* 0x004fcc00078e020c */
[----:B------:R-:W0:Y:S02]  /*0740*/  LDG.E R5, desc[UR4][R4.64] ;  /* 0x0000000404057981 */ /* 0x000e24000c1e1900 */
[----:B0-----:R-:W-:-:S05]  /*0750*/  IMAD.WIDE R6, R5, 0x4, R14 ;  /* 0x0000000405067825 */ /* 0x001fca00078e020e */
[----:B------:R-:W2:Y:S01]  /*0760*/  LDG.E R11, desc[UR4][R6.64] ;  /* 0x00000004060b7981 */ /* 0x000ea2000c1e1900 */
[----:B------:R-:W-:Y:S01]  /*0770*/  VIADD R10, R10, 0x1 ;  /* 0x000000010a0a7836 */ /* 0x000fe20000000000 */
[----:B------:R-:W-:Y:S04]  /*0780*/  BSSY.RECONVERGENT B0, `(.L_x_12) ;  /* 0x0000009000007945 */ /* 0x000fe80003800200 */
[----:B------:R-:W-:Y:S02]  /*0790*/  ISETP.NE.AND P0, PT, R10, RZ, PT ;  /* 0x000000ff0a00720c */ /* 0x000fe40003f05270 */
[----:B--2---:R-:W-:-:S13]  /*07a0*/  ISETP.GT.AND P1, PT, R11, -0x1, PT ;  /* 0xffffffff0b00780c */ /* 0x004fda0003f24270 */
[----:B------:R-:W-:Y:S05]  /*07b0*/  @P1 BRA `(.L_x_13) ;  /* 0x0000000000141947 */ /* 0x000fea0003800000 */
[----:B------:R-:W1:Y:S02]  /*07c0*/  LDG.E R4, desc[UR4][R2.64] ;  /* 0x0000000402047981 */ /* 0x000e64000c1e1900 */
[----:B-1----:R-:W-:-:S13]  /*07d0*/  ISETP.NE.AND P1, PT, R4, UR6, PT ;  /* 0x0000000604007c0c */ /* 0x002fda000bf25270 */
[----:B------:R-:W0:Y:S01]  /*07e0*/  @!P1 LDC.64 R4, c[0x0][0x3a0] ;  /* 0x0000e800ff049b82 */ /* 0x000e220000000a00 */
[----:B------:R2:W-:Y:S04]  /*07f0*/  @!P1 STG.E desc[UR4][R6.64], R8 ;  /* 0x0000000806009986 */ /* 0x0005e8000c101904 */
[----:B0-----:R2:W-:Y:S02]  /*0800*/  @!P1 STG.E desc[UR4][R4.64], RZ ;  /* 0x000000ff04009986 */ /* 0x0015e4000c101904 */
.L_x_13:
[----:B-1----:R-:W-:Y:S05]  /*0810*/  BSYNC.RECONVERGENT B0 ;  /* 0x0000000000007941 */ /* 0x002fea0003800200 */
.L_x_12:
[----:B------:R-:W-:Y:S01]  /*0820*/  IADD3 R9, PT, PT, R0, R9, RZ ;  /* 0x0000000900097210 */ /* 0x000fe20007ffe0ff */
[----:B------:R-:W-:Y:S06]  /*0830*/  @P0 BRA `(.L_x_14) ;  /* 0xfffffffc00bc0947 */ /* 0x000fec000383ffff */
[----:B------:R-:W-:Y:S05]  /*0840*/  EXIT ;  /* 0x000000000000794d */ /* 0x000fea0003800000 */
.L_x_15:
        /* <DEDUP_REMOVED lines=11> */
.L_x_23:


//--------------------- .text._Z16initialize_graphiPiS_i --------------------------
	.section	.text._Z16initialize_graphiPiS_i,"ax",@progbits
	.align	128
        .global         _Z16initialize_graphiPiS_i
        .type           _Z16initialize_graphiPiS_i,@function
        .size           _Z16initialize_graphiPiS_i,(.L_x_24 - _Z16initialize_graphiPiS_i)
        .other          _Z16initialize_graphiPiS_i,@"STO_CUDA_ENTRY STV_DEFAULT"
_Z16initialize_graphiPiS_i:
.text._Z16initialize_graphiPiS_i:
[----:B------:R-:W-:Y:S01]  /*0000*/  LDC R1, c[0x0][0x37c] ;  /* 0x0000df00ff017b82 */ /* 0x000fe20000000800 */
[----:B------:R-:W0:Y:S07]  /*0010*/  S2R R0, SR_TID.X ;  /* 0x0000000000007919 */ /* 0x000e2e0000002100 */
[----:B------:R-:W0:Y:S01]  /*0020*/  S2UR UR4, SR_CTAID.X ;  /* 0x00000000000479c3 */ /* 0x000e220000002500 */
[----:B------:R-:W1:Y:S07]  /*0030*/  LDCU UR5, c[0x0][0x380] ;  /* 0x00007000ff0577ac */ /* 0x000e6e0008000800 */
[----:B------:R-:W0:Y:S02]  /*0040*/  LDC R5, c[0x0][0x360] ;  /* 0x0000d800ff057b82 */ /* 0x000e240000000800 */
[----:B0-----:R-:W-:-:S05]  /*0050*/  IMAD R5, R5, UR4, R0 ;  /* 0x0000000405057c24 */ /* 0x001fca000f8e0200 */
[----:B-1----:R-:W-:-:S13]  /*0060*/  ISETP.GE.AND P0, PT, R5, UR5, PT ;  /* 0x0000000505007c0c */ /* 0x002fda000bf06270 */
[----:B------:R-:W-:Y:S05]  /*0070*/  @P0 EXIT ;  /* 0x000000000000094d */ /* 0x000fea0003800000 */
[----:B------:R-:W0:Y:S01]  /*0080*/  LDC R0, c[0x0][0x398] ;  /* 0x0000e600ff007b82 */ /* 0x000e220000000800 */
[----:B------:R-:W1:Y:S01]  /*0090*/  LDCU.64 UR4, c[0x0][0x358] ;  /* 0x00006b00ff0477ac */ /* 0x000e620008000a00 */
[----:B------:R-:W-:-:S06]  /*00a0*/  MOV R9, 0xffffffff ;  /* 0xffffffff00097802 */ /* 0x000fcc0000000f00 */
[----:B------:R-:W2:Y:S08]  /*00b0*/  LDC.64 R2, c[0x0][0x388] ;  /* 0x0000e200ff027b82 */ /* 0x000eb00000000a00 */
[----:B------:R-:W3:Y:S01]  /*00c0*/  LDC.64 R6, c[0x0][0x390] ;  /* 0x0000e400ff067b82 */ /* 0x000ee20000000a00 */
[C---:B0-----:R-:W-:Y:S01]  /*00d0*/  ISETP.NE.AND P0, PT, R5.reuse, R0, PT ;  /* 0x000000000500720c */ /* 0x041fe20003f05270 */
[----:B--2---:R-:W-:-:S05]  /*00e0*/  IMAD.WIDE R2, R5, 0x4, R2 ;  /* 0x0000000405027825 */ /* 0x004fca00078e0202 */
[----:B-1----:R0:W-:Y:S01]  /*00f0*/  STG.E desc[UR4][R2.64], R9 ;  /* 0x0000000902007986 */ /* 0x0021e2000c101904 */
[----:B---3--:R-:W-:-:S05]  /*0100*/  IMAD.WIDE R4, R5, 0x4, R6 ;  /* 0x0000000405047825 */ /* 0x008fca00078e0206 */
[----:B------:R0:W-:Y:S01]  /*0110*/  STG.E desc[UR4][R4.64], R9 ;  /* 0x0000000904007986 */ /* 0x0001e2000c101904 */
[----:B------:R-:W-:Y:S05]  /*0120*/  @P0 EXIT ;  /* 0x000000000000094d */ /* 0x000fea0003800000 */
[----:B0-----:R-:W-:-:S05]  /*0130*/  IMAD.WIDE R2, R0, 0x4, R6 ;  /* 0x0000000400027825 */ /* 0x001fca00078e0206 */
[----:B------:R-:W-:Y:S01]  /*0140*/  STG.E desc[UR4][R2.64], RZ ;  /* 0x000000ff02007986 */ /* 0x000fe2000c101904 */
[----:B------:R-:W-:Y:S05]  /*0150*/  EXIT ;  /* 0x000000000000794d */ /* 0x000fea0003800000 */
.L_x_16:
        /* <DEDUP_REMOVED lines=10> */
.L_x_24:


//--------------------- .text._Z8populateiPiS_S_S_S_S_S_S_ --------------------------
	.section	.text._Z8populateiPiS_S_S_S_S_S_S_,"ax",@progbits
	.align	128
        .global         _Z8populateiPiS_S_S_S_S_S_S_
        .type           _Z8populateiPiS_S_S_S_S_S_S_,@function
        .size           _Z8populateiPiS_S_S_S_S_S_S_,(.L_x_25 - _Z8populateiPiS_S_S_S_S_S_S_)
        .other          _Z8populateiPiS_S_S_S_S_S_S_,@"STO_CUDA_ENTRY STV_DEFAULT"
_Z8populateiPiS_S_S_S_S_S_S_:
.text._Z8populateiPiS_S_S_S_S_S_S_:
[----:B------:R-:W-:Y:S01]  /*0000*/  LDC R1, c[0x0][0x37c] ;  /* 0x0000df00ff017b82 */ /* 0x000fe20000000800 */
[----:B------:R-:W0:Y:S07]  /*0010*/  S2R R0, SR_TID.X ;  /* 0x0000000000007919 */ /* 0x000e2e0000002100 */
[----:B------:R-:W0:Y:S08]  /*0020*/  S2UR UR4, SR_CTAID.X ;  /* 0x00000000000479c3 */ /* 0x000e300000002500 */
[----:B------:R-:W0:Y:S08]  /*0030*/  LDC R3, c[0x0][0x360] ;  /* 0x0000d800ff037b82 */ /* 0x000e300000000800 */
[----:B------:R-:W1:Y:S01]  /*0040*/  LDC R10, c[0x0][0x380] ;  /* 0x0000e000ff0a7b82 */ /* 0x000e620000000800 */
[----:B0-----:R-:W-:-:S05]  /*0050*/  IMAD R3, R3, UR4, R0 ;  /* 0x0000000403037c24 */ /* 0x001fca000f8e0200 */
[----:B-1----:R-:W-:-:S13]  /*0060*/  ISETP.GE.AND P0, PT, R3, R10, PT ;  /* 0x0000000a0300720c */ /* 0x002fda0003f06270 */
[----:B------:R-:W-:Y:S05]  /*0070*/  @P0 EXIT ;  /* 0x000000000000094d */ /* 0x000fea0003800000 */
[----:B------:R-:W0:Y:S01]  /*0080*/  LDC.64 R6, c[0x0][0x3a0] ;  /* 0x0000e800ff067b82 */ /* 0x000e220000000a00 */
[----:B------:R-:W1:Y:S07]  /*0090*/  LDCU.64 UR6, c[0x0][0x358] ;  /* 0x00006b00ff0677ac */ /* 0x000e6e0008000a00 */
[----:B------:R-:W2:Y:S08]  /*00a0*/  LDC.64 R8, c[0x0][0x388] ;  /* 0x0000e200ff087b82 */ /* 0x000eb00000000a00 */
[----:B------:R-:W3:Y:S01]  /*00b0*/  LDC.64 R4, c[0x0][0x3b0] ;  /* 0x0000ec00ff047b82 */ /* 0x000ee20000000a00 */
[----:B0-----:R-:W-:-:S06]  /*00c0*/  IMAD.WIDE R6, R3, 0x4, R6 ;  /* 0x0000000403067825 */ /* 0x001fcc00078e0206 */
[----:B-1----:R-:W2:Y:S01]  /*00d0*/  LDG.E R7, desc[UR6][R6.64] ;  /* 0x0000000606077981 */ /* 0x002ea2000c1e1900 */
[----:B------:R-:W-:-:S04]  /*00e0*/  SHF.R.S32.HI R0, RZ, 0x1f, R3 ;  /* 0x0000001fff007819 */ /* 0x000fc80000011403 */
[----:B------:R-:W-:-:S04]  /*00f0*/  LEA.HI R0, R0, R3, RZ, 0x5 ;  /* 0x0000000300007211 */ /* 0x000fc800078f28ff */
[----:B------:R-:W-:Y:S02]  /*0100*/  SHF.R.S32.HI R13, RZ, 0x5, R0 ;  /* 0x00000005ff0d7819 */ /* 0x000fe40000011400 */
[----:B------:R-:W-:-:S03]  /*0110*/  LOP3.LUT R0, R0, 0xffffffe0, RZ, 0xc0, !PT ;  /* 0xffffffe000007812 */ /* 0x000fc600078ec0ff */
[----:B---3--:R-:W-:-:S06]  /*0120*/  IMAD.WIDE R4, R13, 0x4, R4 ;  /* 0x000000040d047825 */ /* 0x008fcc00078e0204 */
[----:B------:R-:W5:Y:S01]  /*0130*/  LDG.E R4, desc[UR6][R4.64] ;  /* 0x0000000604047981 */ /* 0x000f62000c1e1900 */
[----:B------:R-:W-:Y:S01]  /*0140*/  IABS R12, R3 ;  /* 0x00000003000c7213 */ /* 0x000fe20000000000 */
[----:B--2---:R-:W-:-:S05]  /*0150*/  IMAD.WIDE R8, R7, 0x4, R8 ;  /* 0x0000000407087825 */ /* 0x004fca00078e0208 */
[----:B------:R-:W2:Y:S04]  /*0160*/  LDG.E R2, desc[UR6][R8.64] ;  /* 0x0000000608027981 */ /* 0x000ea8000c1e1900 */
[----:B------:R0:W2:Y:S01]  /*0170*/  LDG.E R11, desc[UR6][R8.64+0x4] ;  /* 0x00000406080b7981 */ /* 0x0000a2000c1e1900 */
[----:B------:R-:W-:-:S04]  /*0180*/  IADD3 R7, PT, PT, -R0, RZ, RZ ;  /* 0x000000ff00077210 */ /* 0x000fc80007ffe1ff */
[----:B------:R-:W-:-:S04]  /*0190*/  VIADDMNMX R0, R7, R10, 0x20, PT ;  /* 0x0000002007007446 */ /* 0x000fc8000380010a */
[----:B------:R-:W-:-:S04]  /*01a0*/  IABS R10, R0 ;  /* 0x00000000000a7213 */ /* 0x000fc80000000000 */
[----:B0-----:R-:W0:Y:S08]  /*01b0*/  I2F.RP R8, R10 ;  /* 0x0000000a00087306 */ /* 0x001e300000209400 */
[----:B0-----:R-:W0:Y:S02]  /*01c0*/  MUFU.RCP R8, R8 ;  /* 0x0000000800087308 */ /* 0x001e240000001000 */
[----:B0-----:R-:W-:-:S06]  /*01d0*/  VIADD R6, R8, 0xffffffe ;  /* 0x0ffffffe08067836 */ /* 0x001fcc0000000000 */
[----:B------:R0:W1:Y:S01]  /*01e0*/  F2I.FTZ.U32.TRUNC.NTZ R7, R6 ;  /* 0x0000000600077305 */ /* 0x000062000021f000 */
[----:B------:R-:W-:Y:S01]  /*01f0*/  IABS R9, R0 ;  /* 0x0000000000097213 */ /* 0x000fe20000000000 */
[----:B0-----:R-:W-:Y:S01]  /*0200*/  IMAD.MOV.U32 R6, RZ, RZ, RZ ;  /* 0x000000ffff067224 */ /* 0x001fe200078e00ff */
[----:B-1----:R-:W-:-:S05]  /*0210*/  IADD3 R5, PT, PT, RZ, -R7, RZ ;  /* 0x80000007ff057210 */ /* 0x002fca0007ffe0ff */
[----:B------:R-:W-:-:S04]  /*0220*/  IMAD R5, R5, R10, RZ ;  /* 0x0000000a05057224 */ /* 0x000fc800078e02ff */
[----:B------:R-:W-:Y:S01]  /*0230*/  IMAD.HI.U32 R7, R7, R5, R6 ;  /* 0x0000000507077227 */ /* 0x000fe200078e0006 */
[----:B------:R-:W-:-:S05]  /*0240*/  IADD3 R5, PT, PT, RZ, -R9, RZ ;  /* 0x80000009ff057210 */ /* 0x000fca0007ffe0ff */
[----:B------:R-:W-:-:S04]  /*0250*/  IMAD.HI.U32 R7, R7, R12, RZ ;  /* 0x0000000c07077227 */ /* 0x000fc800078e00ff */
[----:B------:R-:W-:-:S05]  /*0260*/  IMAD R7, R7, R5, R12 ;  /* 0x0000000507077224 */ /* 0x000fca00078e020c */
[----:B------:R-:W-:-:S13]  /*0270*/  ISETP.GT.U32.AND P0, PT, R10, R7, PT ;  /* 0x000000070a00720c */ /* 0x000fda0003f04070 */
[----:B------:R-:W-:-:S05]  /*0280*/  @!P0 IMAD.IADD R7, R7, 0x1, -R10 ;  /* 0x0000000107078824 */ /* 0x000fca00078e0a0a */
[----:B------:R-:W-:Y:S02]  /*0290*/  ISETP.GT.U32.AND P2, PT, R10, R7, PT ;  /* 0x000000070a00720c */ /* 0x000fe40003f44070 */
[----:B------:R-:W-:-:S11]  /*02a0*/  ISETP.GE.AND P0, PT, R3, RZ, PT ;  /* 0x000000ff0300720c */ /* 0x000fd60003f06270 */
[----:B------:R-:W-:Y:S02]  /*02b0*/  @!P2 IADD3 R7, PT, PT, R7, -R10, RZ ;  /* 0x8000000a0707a210 */ /* 0x000fe40007ffe0ff */
[----:B------:R-:W-:Y:S02]  /*02c0*/  ISETP.NE.AND P2, PT, R0, RZ, PT ;  /* 0x000000ff0000720c */ /* 0x000fe40003f45270 */
[----:B--2---:R-:W-:-:S13]  /*02d0*/  ISETP.GE.AND P1, PT, R2, R11, PT ;  /* 0x0000000b0200720c */ /* 0x004fda0003f26270 */
[----:B------:R-:W-:Y:S05]  /*02e0*/  @P1 EXIT ;  /* 0x000000000000194d */ /* 0x000fea0003800000 */
[CC--:B------:R-:W-:Y:S01]  /*02f0*/  IADD3 R3, PT, PT, -R2.reuse, R11.reuse, RZ ;  /* 0x0000000b02037210 */ /* 0x0c0fe20007ffe1ff */
[----:B------:R-:W-:Y:S01]  /*0300*/  @!P0 IMAD.MOV R7, RZ, RZ, -R7 ;  /* 0x000000ffff078224 */ /* 0x000fe200078e0a07 */
[----:B------:R-:W-:Y:S01]  /*0310*/  IADD3 R5, PT, PT, R2, -R11, RZ ;  /* 0x8000000b02057210 */ /* 0x000fe20007ffe0ff */
[----:B------:R-:W-:Y:S01]  /*0320*/  BSSY.RECONVERGENT B0, `(.L_x_17) ;  /* 0x0000019000007945 */ /* 0x000fe20003800200 */
[----:B------:R-:W-:Y:S02]  /*0330*/  LOP3.LUT P0, R10, R3, 0x3, RZ, 0xc0, !PT ;  /* 0x00000003030a7812 */ /* 0x000fe4000780c0ff */
[----:B------:R-:W-:Y:S02]  /*0340*/  @!P2 LOP3.LUT R7, RZ, R0, RZ, 0x33, !PT ;  /* 0x00000000ff07a212 */ /* 0x000fe400078e33ff */
[----:B------:R-:W-:Y:S02]  /*0350*/  ISETP.GT.U32.AND P1, PT, R5, -0x4, PT ;  /* 0xfffffffc0500780c */ /* 0x000fe40003f24070 */
[----:B-----5:R-:W-:-:S07]  /*0360*/  IADD3 R3, PT, PT, R4, R7, RZ ;  /* 0x0000000704037210 */ /* 0x020fce0007ffe0ff */
[----:B------:R-:W-:Y:S05]  /*0370*/  @!P0 BRA `(.L_x_18) ;  /* 0x00000000004c8947 */ /* 0x000fea0003800000 */
[----:B------:R-:W0:Y:S01]  /*0380*/  LDC.64 R12, c[0x0][0x3b8] ;  /* 0x0000ee00ff0c7b82 */ /* 0x000e220000000a00 */
[----:B------:R-:W-:-:S07]  /*0390*/  IMAD.MOV R10, RZ, RZ, -R10 ;  /* 0x000000ffff0a7224 */ /* 0x000fce00078e0a0a */
[----:B------:R-:W1:Y:S08]  /*03a0*/  LDC.64 R8, c[0x0][0x3c0] ;  /* 0x0000f000ff087b82 */ /* 0x000e700000000a00 */
[----:B------:R-:W2:Y:S08]  /*03b0*/  LDC.64 R6, c[0x0][0x390] ;  /* 0x0000e400ff067b82 */ /* 0x000eb00000000a00 */
[----:B------:R-:W3:Y:S02]  /*03c0*/  LDC.64 R4, c[0x0][0x398] ;  /* 0x0000e600ff047b82 */ /* 0x000ee40000000a00 */
.L_x_19:
[----:B--2---:R-:W-:-:S06]  /*03d0*/  IMAD.WIDE R14, R2, 0x4, R6 ;  /* 0x00000004020e7825 */ /* 0x004fcc00078e0206 */
[----:B------:R-:W1:Y:S01]  /*03e0*/  LDG.E R15, desc[UR6][R14.64] ;  /* 0x000000060e0f7981 */ /* 0x000e62000c1e1900 */
[----:B------:R-:W-:-:S04]  /*03f0*/  IADD3 R10, PT, PT, R10, 0x1, RZ ;  /* 0x000000010a0a7810 */ /* 0x000fc80007ffe0ff */
[----:B------:R-:W-:Y:S01]  /*0400*/  ISETP.NE.AND P0, PT, R10, RZ, PT ;  /* 0x000000ff0a00720c */ /* 0x000fe20003f05270 */
[----:B-1--4-:R-:W-:-:S06]  /*0410*/  IMAD.WIDE R20, R15, 0x4, R8 ;  /* 0x000000040f147825 */ /* 0x012fcc00078e0208 */
[----:B------:R-:W2:Y:S01]  /*0420*/  LDG.E R21, desc[UR6][R20.64] ;  /* 0x0000000614157981 */ /* 0x000ea2000c1e1900 */
[----:B------:R-:W-:Y:S02]  /*0430*/  HFMA2 R23, -RZ, RZ, 0, 5.9604644775390625e-08 ;  /* 0x00000001ff177431 */ /* 0x000fe400000001ff */
[----:B---3--:R-:W-:-:S04]  /*0440*/  IMAD.WIDE R18, R3, 0x4, R4 ;  /* 0x0000000403127825 */ /* 0x008fc800078e0204 */
[----:B0-----:R-:W-:Y:S01]  /*0450*/  IMAD.WIDE R16, R3, 0x4, R12 ;  /* 0x0000000403107825 */ /* 0x001fe200078e020c */
[----:B------:R-:W-:-:S03]  /*0460*/  IADD3 R2, PT, PT, R2, 0x1, RZ ;  /* 0x0000000102027810 */ /* 0x000fc60007ffe0ff */
[----:B------:R-:W-:Y:S01]  /*0470*/  IMAD.IADD R3, R0, 0x1, R3 ;  /* 0x0000000100037824 */ /* 0x000fe200078e0203 */
[----:B--2---:R4:W-:Y:S04]  /*0480*/  STG.E desc[UR6][R18.64], R21 ;  /* 0x0000001512007986 */ /* 0x0049e8000c101906 */
[----:B------:R4:W-:Y:S01]  /*0490*/  REDG.E.ADD.STRONG.GPU desc[UR6][R16.64], R23 ;  /* 0x000000171000798e */ /* 0x0009e2000c12e106 */
[----:B------:R-:W-:Y:S05]  /*04a0*/  @P0 BRA `(.L_x_19) ;  /* 0xfffffffc00c80947 */ /* 0x000fea000383ffff */
.L_x_18:
[----:B------:R-:W-:Y:S05]  /*04b0*/  BSYNC.RECONVERGENT B0 ;  /* 0x0000000000007941 */ /* 0x000fea0003800200 */
.L_x_17:
[----:B------:R-:W-:Y:S05]  /*04c0*/  @P1 EXIT ;  /* 0x000000000000194d */ /* 0x000fea0003800000 */
[----:B------:R-:W0:Y:S01]  /*04d0*/  LDC.64 R4, c[0x0][0x3b8] ;  /* 0x0000ee00ff047b82 */ /* 0x000e220000000a00 */
[----:B------:R-:W1:Y:S01]  /*04e0*/  LDCU.64 UR4, c[0x0][0x390] ;  /* 0x00007200ff0477ac */ /* 0x000e620008000a00 */
[----:B------:R-:W-:-:S06]  /*04f0*/  IADD3 R12, PT, PT, -R11, R2, RZ ;  /* 0x000000020b0c7210 */ /* 0x000fcc0007ffe1ff */
[----:B------:R-:W2:Y:S08]  /*0500*/  LDC.64 R6, c[0x0][0x3c0] ;  /* 0x0000f000ff067b82 */ /* 0x000eb00000000a00 */
[----:B------:R-:W3:Y:S01]  /*0510*/  LDC.64 R8, c[0x0][0x398] ;  /* 0x0000e600ff087b82 */ /* 0x000ee20000000a00 */
[----:B-1----:R-:W-:-:S04]  /*0520*/  UIADD3 UR4, UP0, UPT, UR4, 0x8, URZ ;  /* 0x0000000804047890 */ /* 0x002fc8000ff1e0ff */
[----:B------:R-:W-:-:S12]  /*0530*/  UIADD3.X UR5, UPT, UPT, URZ, UR5, URZ, UP0, !UPT ;  /* 0x00000005ff057290 */ /* 0x000fd800087fe4ff */
.L_x_20:
[----:B------:R-:W-:Y:S01]  /*0540*/  MOV R11, UR5 ;  /* 0x00000005000b7c02 */ /* 0x000fe20008000f00 */
[----:B------:R-:W-:-:S04]  /*0550*/  IMAD.U32 R10, RZ, RZ, UR4 ;  /* 0x00000004ff0a7e24 */ /* 0x000fc8000f8e00ff */
[----:B------:R-:W-:-:S05]  /*0560*/  IMAD.WIDE R10, R2, 0x4, R10 ;  /* 0x00000004020a7825 */ /* 0x000fca00078e020a */
[----:B-1--4-:R-:W2:Y:S02]  /*0570*/  LDG.E R23, desc[UR6][R10.64+-0x8] ;  /* 0xfffff8060a177981 */ /* 0x012ea4000c1e1900 */
[----:B--2---:R-:W-:-:S05]  /*0580*/  IMAD.WIDE R22, R23, 0x4, R6 ;  /* 0x0000000417167825 */ /* 0x004fca00078e0206 */
[----:B------:R-:W2:Y:S01]  /*0590*/  LDG.E R27, desc[UR6][R22.64] ;  /* 0x00000006161b7981 */ /* 0x000ea2000c1e1900 */
[----:B---3--:R-:W-:Y:S01]  /*05a0*/  IMAD.WIDE R16, R3, 0x4, R8 ;  /* 0x0000000403107825 */ /* 0x008fe200078e0208 */
[----:B------:R-:W-:-:S03]  /*05b0*/  MOV R13, 0x1 ;  /* 0x00000001000d7802 */ /* 0x000fc60000000f00 */
[----:B0-----:R-:W-:Y:S01]  /*05c0*/  IMAD.WIDE R14, R3, 0x4, R4 ;  /* 0x00000004030e7825 */ /* 0x001fe200078e0204 */
[----:B--2---:R0:W-:Y:S04]  /*05d0*/  STG.E desc[UR6][R16.64], R27 ;  /* 0x0000001b10007986 */ /* 0x0041e8000c101906 */
[----:B------:R1:W-:Y:S04]  /*05e0*/  REDG.E.ADD.STRONG.GPU desc[UR6][R14.64], R13 ;  /* 0x0000000d0e00798e */ /* 0x0003e8000c12e106 */
[----:B------:R-:W2:Y:S02]  /*05f0*/  LDG.E R25, desc[UR6][R10.64+-0x4] ;  /* 0xfffffc060a197981 */ /* 0x000ea4000c1e1900 */
[----:B--2---:R-:W-:-:S05]  /*0600*/  IMAD.WIDE R24, R25, 0x4, R6 ;  /* 0x0000000419187825 */ /* 0x004fca00078e0206 */
[----:B------:R-:W2:Y:S01]  /*0610*/  LDG.E R29, desc[UR6][R24.64] ;  /* 0x00000006181d7981 */ /* 0x000ea2000c1e1900 */
[----:B------:R-:W-:-:S04]  /*0620*/  IMAD.WIDE R18, R0, 0x4, R16 ;  /* 0x0000000400127825 */ /* 0x000fc800078e0210 */
[----:B------:R-:W-:Y:S01]  /*0630*/  IMAD.WIDE R20, R0, 0x4, R14 ;  /* 0x0000000400147825 */ /* 0x000fe200078e020e */
[----:B--2---:R2:W-:Y:S04]  /*0640*/  STG.E desc[UR6][R18.64], R29 ;  /* 0x0000001d12007986 */ /* 0x0045e8000c101906 */
[----:B------:R3:W-:Y:S04]  /*0650*/  REDG.E.ADD.STRONG.GPU desc[UR6][R20.64], R13 ;  /* 0x0000000d1400798e */ /* 0x0007e8000c12e106 */
[----:B------:R-:W4:Y:S02]  /*0660*/  LDG.E R23, desc[UR6][R10.64] ;  /* 0x000000060a177981 */ /* 0x000f24000c1e1900 */
[----:B----4-:R-:W-:-:S06]  /*0670*/  IMAD.WIDE R22, R23, 0x4, R6 ;  /* 0x0000000417167825 */ /* 0x010fcc00078e0206 */
[----:B------:R-:W4:Y:S01]  /*0680*/  LDG.E R23, desc[UR6][R22.64] ;  /* 0x0000000616177981 */ /* 0x000f22000c1e1900 */
[----:B0-----:R-:W-:-:S04]  /*0690*/  IMAD.WIDE R16, R0, 0x4, R18 ;  /* 0x0000000400107825 */ /* 0x001fc800078e0212 */
[----:B-1----:R-:W-:Y:S01]  /*06a0*/  IMAD.WIDE R14, R0, 0x4, R20 ;  /* 0x00000004000e7825 */ /* 0x002fe200078e0214 */
[----:B----4-:R1:W-:Y:S04]  /*06b0*/  STG.E desc[UR6][R16.64], R23 ;  /* 0x0000001710007986 */ /* 0x0103e8000c101906 */
[----:B------:R1:W-:Y:S04]  /*06c0*/  REDG.E.ADD.STRONG.GPU desc[UR6][R14.64], R13 ;  /* 0x0000000d0e00798e */ /* 0x0003e8000c12e106 */
[----:B------:R-:W4:Y:S01]  /*06d0*/  LDG.E R25, desc[UR6][R10.64+0x4] ;  /* 0x000004060a197981 */ /* 0x000f22000c1e1900 */
[----:B------:R-:W-:-:S02]  /*06e0*/  VIADD R12, R12, 0x4 ;  /* 0x000000040c0c7836 */ /* 0x000fc40000000000 */
[----:B----4-:R-:W-:-:S06]  /*06f0*/  IMAD.WIDE R24, R25, 0x4, R6 ;  /* 0x0000000419187825 */ /* 0x010fcc00078e0206 */
[----:B------:R-:W4:Y:S01]  /*0700*/  LDG.E R25, desc[UR6][R24.64] ;  /* 0x0000000618197981 */ /* 0x000f22000c1e1900 */
[----:B------:R-:W-:Y:S01]  /*0710*/  ISETP.NE.AND P0, PT, R12, RZ, PT ;  /* 0x000000ff0c00720c */ /* 0x000fe20003f05270 */
[----:B--2---:R-:W-:-:S04]  /*0720*/  IMAD.WIDE R18, R0, 0x4, R16 ;  /* 0x0000000400127825 */ /* 0x004fc800078e0210 */
[C---:B---3--:R-:W-:Y:S01]  /*0730*/  IMAD.WIDE R20, R0.reuse, 0x4, R14 ;  /* 0x0000000400147825 */ /* 0x048fe200078e020e */
[----:B------:R-:W-:Y:S02]  /*0740*/  LEA R3, R0, R3, 0x2 ;  /* 0x0000000300037211 */ /* 0x000fe400078e10ff */
[----:B------:R-:W-:Y:S01]  /*0750*/  IADD3 R2, PT, PT, R2, 0x4, RZ ;  /* 0x0000000402027810 */ /* 0x000fe20007ffe0ff */
[----:B----4-:R1:W-:Y:S04]  /*0760*/  STG.E desc[UR6][R18.64], R25 ;  /* 0x0000001912007986 */ /* 0x0103e8000c101906 */
[----:B------:R1:W-:Y:S01]  /*0770*/  REDG.E.ADD.STRONG.GPU desc[UR6][R20.64], R13 ;  /* 0x0000000d1400798e */ /* 0x0003e2000c12e106 */
[----:B------:R-:W-:Y:S05]  /*0780*/  @P0 BRA `(.L_x_20) ;  /* 0xfffffffc006c0947 */ /* 0x000fea000383ffff */
[----:B------:R-:W-:Y:S05]  /*0790*/  EXIT ;  /* 0x000000000000794d */ /* 0x000fea0003800000 */
.L_x_21:
        /* <DEDUP_REMOVED lines=14> */
.L_x_25:


//--------------------- .nv.shared.reserved.0     --------------------------
	.section	.nv.shared.reserved.0,"aw",@nobits
	.weak		__nv_reservedSMEM_offset_0_alias
	.size		__nv_reservedSMEM_offset_0_alias, 0, 64
	.other		__nv_reservedSMEM_offset_0_alias,@"STO_CUDA_RESERVED_SHARED STV_DEFAULT"
__nv_reservedSMEM_offset_0_alias:
	.zero		0
	.zero		64


//--------------------- .nv.global                --------------------------
	.section	.nv.global,"aw",@nobits
.nv.global:
	.type		_ZN34_INTERNAL_cf62ca61_4_k_cu_63de3cd96thrust24THRUST_300001_SM_1000_NS12placeholders2_8E,@object
	.size		_ZN34_INTERNAL_cf62ca61_4_k_cu_63de3cd96thrust24THRUST_300001_SM_1000_NS12placeholders2_8E,(_ZN34_INTERNAL_cf62ca61_4_k_cu_63de3cd94cuda3std3__436_GLOBAL__N__cf62ca61_4_k_cu_63de3cd96ignoreE - _ZN34_INTERNAL_cf62ca61_4_k_cu_63de3cd96thrust24THRUST_300001_SM_1000_NS12placeholders2_8E)
_ZN34_INTERNAL_cf62ca61_4_k_cu_63de3cd96thrust24THRUST_300001_SM_1000_NS12placeholders2_8E:
	.zero		1
	.type		_ZN34_INTERNAL_cf62ca61_4_k_cu_63de3cd94cuda3std3__436_GLOBAL__N__cf62ca61_4_k_cu_63de3cd96ignoreE,@object
	.size		_ZN34_INTERNAL_cf62ca61_4_k_cu_63de3cd94cuda3std3__436_GLOBAL__N__cf62ca61_4_k_cu_63de3cd96ignoreE,(_ZN34_INTERNAL_cf62ca61_4_k_cu_63de3cd94cuda3std6ranges3__45__cpo4dataE - _ZN34_INTERNAL_cf62ca61_4_k_cu_63de3cd94cuda3std3__436_GLOBAL__N__cf62ca61_4_k_cu_63de3cd96ignoreE)
_ZN34_INTERNAL_cf62ca61_4_k_cu_63de3cd94cuda3std3__436_GLOBAL__N__cf62ca61_4_k_cu_63de3cd96ignoreE:
	.zero		1
	.type		_ZN34_INTERNAL_cf62ca61_4_k_cu_63de3cd94cuda3std6ranges3__45__cpo4dataE,@object
	.size		_ZN34_INTERNAL_cf62ca61_4_k_cu_63de3cd94cuda3std6ranges3__45__cpo4dataE,(_ZN34_INTERNAL_cf62ca61_4_k_cu_63de3cd96thrust24THRUST_300001_SM_1000_NS6system3cpp3parE - _ZN34_INTERNAL_cf62ca61_4_k_cu_63de3cd94cuda3std6ranges3__45__cpo4dataE)
_ZN34_INTERNAL_cf62ca61_4_k_cu_63de3cd94cuda3std6ranges3__45__cpo4dataE:
	.zero		1
	.type		_ZN34_INTERNAL_cf62ca61_4_k_cu_63de3cd96thrust24THRUST_300001_SM_1000_NS6system3cpp3parE,@object
	.size		_ZN34_INTERNAL_cf62ca61_4_k_cu_63de3cd96thrust24THRUST_300001_SM_1000_NS6system3cpp3parE,(_ZN34_INTERNAL_cf62ca61_4_k_cu_63de3cd94cuda3std3__45__cpo5beginE - _ZN34_INTERNAL_cf62ca61_4_k_cu_63de3cd96thrust24THRUST_300001_SM_1000_NS6system3cpp3parE)
_ZN34_INTERNAL_cf62ca61_4_k_cu_63de3cd96thrust24THRUST_300001_SM_1000_NS6system3cpp3parE:
	.zero		1
	.type		_ZN34_INTERNAL_cf62ca61_4_k_cu_63de3cd94cuda3std3__45__cpo5beginE,@object
	.size		_ZN34_INTERNAL_cf62ca61_4_k_cu_63de3cd94cuda3std3__45__cpo5beginE,(_ZN34_INTERNAL_cf62ca61_4_k_cu_63de3cd94cuda3std6ranges3__45__cpo5beginE - _ZN34_INTERNAL_cf62ca61_4_k_cu_63de3cd94cuda3std3__45__cpo5beginE)
_ZN34_INTERNAL_cf62ca61_4_k_cu_63de3cd94cuda3std3__45__cpo5beginE:
	.zero		1
	.type		_ZN34_INTERNAL_cf62ca61_4_k_cu_63de3cd94cuda3std6ranges3__45__cpo5beginE,@object
	.size		_ZN34_INTERNAL_cf62ca61_4_k_cu_63de3cd94cuda3std6ranges3__45__cpo5beginE,(_ZN34_INTERNAL_cf62ca61_4_k_cu_63de3cd96thrust24THRUST_300001_SM_1000_NS6deviceE - _ZN34_INTERNAL_cf62ca61_4_k_cu_63de3cd94cuda3std6ranges3__45__cpo5beginE)
_ZN34_INTERNAL_cf62ca61_4_k_cu_63de3cd94cuda3std6ranges3__45__cpo5beginE:
	.zero		1
	.type		_ZN34_INTERNAL_cf62ca61_4_k_cu_63de3cd96thrust24THRUST_300001_SM_1000_NS6deviceE,@object
	.size		_ZN34_INTERNAL_cf62ca61_4_k_cu_63de3cd96thrust24THRUST_300001_SM_1000_NS6deviceE,(_ZN34_INTERNAL_cf62ca61_4_k_cu_63de3cd94cuda3std3__47nulloptE - _ZN34_INTERNAL_cf62ca61_4_k_cu_63de3cd96thrust24THRUST_300001_SM_1000_NS6deviceE)
_ZN34_INTERNAL_cf62ca61_4_k_cu_63de3cd96thrust24THRUST_300001_SM_1000_NS6deviceE:
	.zero		1
	.type		_ZN34_INTERNAL_cf62ca61_4_k_cu_63de3cd94cuda3std3__47nulloptE,@object
	.size		_ZN34_INTERNAL_cf62ca61_4_k_cu_63de3cd94cuda3std3__47nulloptE,(_ZN34_INTERNAL_cf62ca61_4_k_cu_63de3cd94cuda3std6ranges3__45__cpo8distanceE - _ZN34_INTERNAL_cf62ca61_4_k_cu_63de3cd94cuda3std3__47nulloptE)
_ZN34_INTERNAL_cf62ca61_4_k_cu_63de3cd94cuda3std3__47nulloptE:
	.zero		1
	.type		_ZN34_INTERNAL_cf62ca61_4_k_cu_63de3cd94cuda3std6ranges3__45__cpo8distanceE,@object
	.size		_ZN34_INTERNAL_cf62ca61_4_k_cu_63de3cd94cuda3std6ranges3__45__cpo8distanceE,(_ZN34_INTERNAL_cf62ca61_4_k_cu_63de3cd96thrust24THRUST_300001_SM_1000_NS12placeholders2_4E - _ZN34_INTERNAL_cf62ca61_4_k_cu_63de3cd94cuda3std6ranges3__45__cpo8distanceE)
_ZN34_INTERNAL_cf62ca61_4_k_cu_63de3cd94cuda3std6ranges3__45__cpo8distanceE:
	.zero		1
	.type		_ZN34_INTERNAL_cf62ca61_4_k_cu_63de3cd96thrust24THRUST_300001_SM_1000_NS12placeholders2_4E,@object
	.size		_ZN34_INTERNAL_cf62ca61_4_k_cu_63de3cd96thrust24THRUST_300001_SM_1000_NS12placeholders2_4E,(_ZN34_INTERNAL_cf62ca61_4_k_cu_63de3cd94cuda3std3__45__cpo6rbeginE - _ZN34_INTERNAL_cf62ca61_4_k_cu_63de3cd96thrust24THRUST_300001_SM_1000_NS12placeholders2_4E)
_ZN34_INTERNAL_cf62ca61_4_k_cu_63de3cd96thrust24THRUST_300001_SM_1000_NS12placeholders2_4E:
	.zero		1
	.type		_ZN34_INTERNAL_cf62ca61_4_k_cu_63de3cd94cuda3std3__45__cpo6rbeginE,@object
	.size		_ZN34_INTERNAL_cf62ca61_4_k_cu_63de3cd94cuda3std3__45__cpo6rbeginE,(_ZN34_INTERNAL_cf62ca61_4_k_cu_63de3cd94cuda3std6ranges3__45__cpo7advanceE - _ZN34_INTERNAL_cf62ca61_4_k_cu_63de3cd94cuda3std3__45__cpo6rbeginE)
_ZN34_INTERNAL_cf62ca61_4_k_cu_63de3cd94cuda3std3__45__cpo6rbeginE:
	.zero		1
	.type		_ZN34_INTERNAL_cf62ca61_4_k_cu_63de3cd94cuda3std6ranges3__45__cpo7advanceE,@object
	.size		_ZN34_INTERNAL_cf62ca61_4_k_cu_63de3cd94cuda3std6ranges3__45__cpo7advanceE,(_ZN34_INTERNAL_cf62ca61_4_k_cu_63de3cd96thrust24THRUST_300001_SM_1000_NS12placeholders3_10E - _ZN34_INTERNAL_cf62ca61_4_k_cu_63de3cd94cuda3std6ranges3__45__cpo7advanceE)
_ZN34_INTERNAL_cf62ca61_4_k_cu_63de3cd94cuda3std6ranges3__45__cpo7advanceE:
	.zero		1
	.type		_ZN34_INTERNAL_cf62ca61_4_k_cu_63de3cd96thrust24THRUST_300001_SM_1000_NS12placeholders3_10E,@object
	.size		_ZN34_INTERNAL_cf62ca61_4_k_cu_63de3cd96thrust24THRUST_300001_SM_1000_NS12placeholders3_10E,(_ZN34_INTERNAL_cf62ca61_4_k_cu_63de3cd94cuda3std3__48in_placeE - _ZN34_INTERNAL_cf62ca61_4_k_cu_63de3cd96thrust24THRUST_300001_SM_1000_NS12placeholders3_10E)
_ZN34_INTERNAL_cf62ca61_4_k_cu_63de3cd96thrust24THRUST_300001_SM_1000_NS12placeholders3_10E:
	.zero		1
	.type		_ZN34_INTERNAL_cf62ca61_4_k_cu_63de3cd94cuda3std3__48in_placeE,@object
	.size		_ZN34_INTERNAL_cf62ca61_4_k_cu_63de3cd94cuda3std3__48in_placeE,(_ZN34_INTERNAL_cf62ca61_4_k_cu_63de3cd94cuda3std6ranges3__45__cpo4sizeE - _ZN34_INTERNAL_cf62ca61_4_k_cu_63de3cd94cuda3std3__48in_placeE)
_ZN34_INTERNAL_cf62ca61_4_k_cu_63de3cd94cuda3std3__48in_placeE:
	.zero		1
	.type		_ZN34_INTERNAL_cf62ca61_4_k_cu_63de3cd94cuda3std6ranges3__45__cpo4sizeE,@object
	.size		_ZN34_INTERNAL_cf62ca61_4_k_cu_63de3cd94cuda3std6ranges3__45__cpo4sizeE,(_ZN34_INTERNAL_cf62ca61_4_k_cu_63de3cd96thrust24THRUST_300001_SM_1000_NS12placeholders2_2E - _ZN34_INTERNAL_cf62ca61_4_k_cu_63de3cd94cuda3std6ranges3__45__cpo4sizeE)
_ZN34_INTERNAL_cf62ca61_4_k_cu_63de3cd94cuda3std6ranges3__45__cpo4sizeE:
	.zero		1
	.type		_ZN34_INTERNAL_cf62ca61_4_k_cu_63de3cd96thrust24THRUST_300001_SM_1000_NS12placeholders2_2E,@object
	.size		_ZN34_INTERNAL_cf62ca61_4_k_cu_63de3cd96thrust24THRUST_300001_SM_1000_NS12placeholders2_2E,(_ZN34_INTERNAL_cf62ca61_4_k_cu_63de3cd94cuda3std3__45__cpo6cbeginE - _ZN34_INTERNAL_cf62ca61_4_k_cu_63de3cd96thrust24THRUST_300001_SM_1000_NS12placeholders2_2E)
_ZN34_INTERNAL_cf62ca61_4_k_cu_63de3cd96thrust24THRUST_300001_SM_1000_NS12placeholders2_2E:
	.zero		1
	.type		_ZN34_INTERNAL_cf62ca61_4_k_cu_63de3cd94cuda3std3__45__cpo6cbeginE,@object
	.size		_ZN34_INTERNAL_cf62ca61_4_k_cu_63de3cd94cuda3std3__45__cpo6cbeginE,(_ZN34_INTERNAL_cf62ca61_4_k_cu_63de3cd94cuda3std6ranges3__45__cpo6cbeginE - _ZN34_INTERNAL_cf62ca61_4_k_cu_63de3cd94cuda3std3__45__cpo6cbeginE)
_ZN34_INTERNAL_cf62ca61_4_k_cu_63de3cd94cuda3std3__45__cpo6cbeginE:
	.zero		1
	.type		_ZN34_INTERNAL_cf62ca61_4_k_cu_63de3cd94cuda3std6ranges3__45__cpo6cbeginE,@object
	.size		_ZN34_INTERNAL_cf62ca61_4_k_cu_63de3cd94cuda3std6ranges3__45__cpo6cbeginE,(_ZN34_INTERNAL_cf62ca61_4_k_cu_63de3cd96thrust24THRUST_300001_SM_1000_NS12placeholders2_6E - _ZN34_INTERNAL_cf62ca61_4_k_cu_63de3cd94cuda3std6ranges3__45__cpo6cbeginE)
_ZN34_INTERNAL_cf62ca61_4_k_cu_63de3cd94cuda3std6ranges3__45__cpo6cbeginE:
	.zero		1
	.type		_ZN34_INTERNAL_cf62ca61_4_k_cu_63de3cd96thrust24THRUST_300001_SM_1000_NS12placeholders2_6E,@object
	.size		_ZN34_INTERNAL_cf62ca61_4_k_cu_63de3cd96thrust24THRUST_300001_SM_1000_NS12placeholders2_6E,(_ZN34_INTERNAL_cf62ca61_4_k_cu_63de3cd94cuda3std3__45__cpo7crbeginE - _ZN34_INTERNAL_cf62ca61_4_k_cu_63de3cd96thrust24THRUST_300001_SM_1000_NS12placeholders2_6E)
_ZN34_INTERNAL_cf62ca61_4_k_cu_63de3cd96thrust24THRUST_300001_SM_1000_NS12placeholders2_6E:
	.zero		1
	.type		_ZN34_INTERNAL_cf62ca61_4_k_cu_63de3cd94cuda3std3__45__cpo7crbeginE,@object
	.size		_ZN34_INTERNAL_cf62ca61_4_k_cu_63de3cd94cuda3std3__45__cpo7crbeginE,(_ZN34_INTERNAL_cf62ca61_4_k_cu_63de3cd94cuda3std6ranges3__45__cpo4nextE - _ZN34_INTERNAL_cf62ca61_4_k_cu_63de3cd94cuda3std3__45__cpo7crbeginE)
_ZN34_INTERNAL_cf62ca61_4_k_cu_63de3cd94cuda3std3__45__cpo7crbeginE:
	.zero		1
	.type		_ZN34_INTERNAL_cf62ca61_4_k_cu_63de3cd94cuda3std6ranges3__45__cpo4nextE,@object
	.size		_ZN34_INTERNAL_cf62ca61_4_k_cu_63de3cd94cuda3std6ranges3__45__cpo4nextE,(_ZN34_INTERNAL_cf62ca61_4_k_cu_63de3cd94cuda3std6ranges3__45__cpo4swapE - _ZN34_INTERNAL_cf62ca61_4_k_cu_63de3cd94cuda3std6ranges3__45__cpo4nextE)
_ZN34_INTERNAL_cf62ca61_4_k_cu_63de3cd94cuda3std6ranges3__45__cpo4nextE:
	.zero		1
	.type		_ZN34_INTERNAL_cf62ca61_4_k_cu_63de3cd94cuda3std6ranges3__45__cpo4swapE,@object
	.size		_ZN34_INTERNAL_cf62ca61_4_k_cu_63de3cd94cuda3std6ranges3__45__cpo4swapE,(_ZN34_INTERNAL_cf62ca61_4_k_cu_63de3cd96thrust24THRUST_300001_SM_1000_NS8cuda_cub10par_nosyncE - _ZN34_INTERNAL_cf62ca61_4_k_cu_63de3cd94cuda3std6ranges3__45__cpo4swapE)
_ZN34_INTERNAL_cf62ca61_4_k_cu_63de3cd94cuda3std6ranges3__45__cpo4swapE:
	.zero		1
	.type		_ZN34_INTERNAL_cf62ca61_4_k_cu_63de3cd96thrust24THRUST_300001_SM_1000_NS8cuda_cub10par_nosyncE,@object
	.size		_ZN34_INTERNAL_cf62ca61_4_k_cu_63de3cd96thrust24THRUST_300001_SM_1000_NS8cuda_cub10par_nosyncE,(_ZN34_INTERNAL_cf62ca61_4_k_cu_63de3cd96thrust24THRUST_300001_SM_1000_NS3seqE - _ZN34_INTERNAL_cf62ca61_4_k_cu_63de3cd96thrust24THRUST_300001_SM_1000_NS8cuda_cub10par_nosyncE)
_ZN34_INTERNAL_cf62ca61_4_k_cu_63de3cd96thrust24THRUST_300001_SM_1000_NS8cuda_cub10par_nosyncE:
	.zero		1
	.type		_ZN34_INTERNAL_cf62ca61_4_k_cu_63de3cd96thrust24THRUST_300001_SM_1000_NS3seqE,@object
	.size		_ZN34_INTERNAL_cf62ca61_4_k_cu_63de3cd96thrust24THRUST_300001_SM_1000_NS3seqE,(_ZN34_INTERNAL_cf62ca61_4_k_cu_63de3cd94cuda3std3__420unreachable_sentinelE - _ZN34_INTERNAL_cf62ca61_4_k_cu_63de3cd96thrust24THRUST_300001_SM_1000_NS3seqE)
_ZN34_INTERNAL_cf62ca61_4_k_cu_63de3cd96thrust24THRUST_300001_SM_1000_NS3seqE:
	.zero		1
	.type		_ZN34_INTERNAL_cf62ca61_4_k_cu_63de3cd94cuda3std3__420unreachable_sentinelE,@object
	.size		_ZN34_INTERNAL_cf62ca61_4_k_cu_63de3cd94cuda3std3__420unreachable_sentinelE,(_ZN34_INTERNAL_cf62ca61_4_k_cu_63de3cd94cuda3std6ranges3__45__cpo5ssizeE - _ZN34_INTERNAL_cf62ca61_4_k_cu_63de3cd94cuda3std3__420unreachable_sentinelE)
_ZN34_INTERNAL_cf62ca61_4_k_cu_63de3cd94cuda3std3__420unreachable_sentinelE:
	.zero		1
	.type		_ZN34_INTERNAL_cf62ca61_4_k_cu_63de3cd94cuda3std6ranges3__45__cpo5ssizeE,@object
	.size		_ZN34_INTERNAL_cf62ca61_4_k_cu_63de3cd94cuda3std6ranges3__45__cpo5ssizeE,(_ZN34_INTERNAL_cf62ca61_4_k_cu_63de3cd96thrust24THRUST_300001_SM_1000_NS12placeholders2_3E - _ZN34_INTERNAL_cf62ca61_4_k_cu_63de3cd94cuda3std6ranges3__45__cpo5ssizeE)
_ZN34_INTERNAL_cf62ca61_4_k_cu_63de3cd94cuda3std6ranges3__45__cpo5ssizeE:
	.zero		1
	.type		_ZN34_INTERNAL_cf62ca61_4_k_cu_63de3cd96thrust24THRUST_300001_SM_1000_NS12placeholders2_3E,@object
	.size		_ZN34_INTERNAL_cf62ca61_4_k_cu_63de3cd96thrust24THRUST_300001_SM_1000_NS12placeholders2_3E,(_ZN34_INTERNAL_cf62ca61_4_k_cu_63de3cd94cuda3std3__45__cpo4cendE - _ZN34_INTERNAL_cf62ca61_4_k_cu_63de3cd96thrust24THRUST_300001_SM_1000_NS12placeholders2_3E)
_ZN34_INTERNAL_cf62ca61_4_k_cu_63de3cd96thrust24THRUST_300001_SM_1000_NS12placeholders2_3E:
	.zero		1
	.type		_ZN34_INTERNAL_cf62ca61_4_k_cu_63de3cd94cuda3std3__45__cpo4cendE,@object
	.size		_ZN34_INTERNAL_cf62ca61_4_k_cu_63de3cd94cuda3std3__45__cpo4cendE,(_ZN34_INTERNAL_cf62ca61_4_k_cu_63de3cd94cuda3std6ranges3__45__cpo4cendE - _ZN34_INTERNAL_cf62ca61_4_k_cu_63de3cd94cuda3std3__45__cpo4cendE)
_ZN34_INTERNAL_cf62ca61_4_k_cu_63de3cd94cuda3std3__45__cpo4cendE:
	.zero		1
	.type		_ZN34_INTERNAL_cf62ca61_4_k_cu_63de3cd94cuda3std6ranges3__45__cpo4cendE,@object
	.size		_ZN34_INTERNAL_cf62ca61_4_k_cu_63de3cd94cuda3std6ranges3__45__cpo4cendE,(_ZN34_INTERNAL_cf62ca61_4_k_cu_63de3cd96thrust24THRUST_300001_SM_1000_NS12placeholders2_7E - _ZN34_INTERNAL_cf62ca61_4_k_cu_63de3cd94cuda3std6ranges3__45__cpo4cendE)
_ZN34_INTERNAL_cf62ca61_4_k_cu_63de3cd94cuda3std6ranges3__45__cpo4cendE:
	.zero		1
	.type		_ZN34_INTERNAL_cf62ca61_4_k_cu_63de3cd96thrust24THRUST_300001_SM_1000_NS12placeholders2_7E,@object
	.size		_ZN34_INTERNAL_cf62ca61_4_k_cu_63de3cd96thrust24THRUST_300001_SM_1000_NS12placeholders2_7E,(_ZN34_INTERNAL_cf62ca61_4_k_cu_63de3cd94cuda3std3__45__cpo5crendE - _ZN34_INTERNAL_cf62ca61_4_k_cu_63de3cd96thrust24THRUST_300001_SM_1000_NS12placeholders2_7E)
_ZN34_INTERNAL_cf62ca61_4_k_cu_63de3cd96thrust24THRUST_300001_SM_1000_NS12placeholders2_7E:
	.zero		1
	.type		_ZN34_INTERNAL_cf62ca61_4_k_cu_63de3cd94cuda3std3__45__cpo5crendE,@object
	.size		_ZN34_INTERNAL_cf62ca61_4_k_cu_63de3cd94cuda3std3__45__cpo5crendE,(_ZN34_INTERNAL_cf62ca61_4_k_cu_63de3cd94cuda3std6ranges3__45__cpo4prevE - _ZN34_INTERNAL_cf62ca61_4_k_cu_63de3cd94cuda3std3__45__cpo5crendE)
_ZN34_INTERNAL_cf62ca61_4_k_cu_63de3cd94cuda3std3__45__cpo5crendE:
	.zero		1
	.type		_ZN34_INTERNAL_cf62ca61_4_k_cu_63de3cd94cuda3std6ranges3__45__cpo4prevE,@object
	.size		_ZN34_INTERNAL_cf62ca61_4_k_cu_63de3cd94cuda3std6ranges3__45__cpo4prevE,(_ZN34_INTERNAL_cf62ca61_4_k_cu_63de3cd94cuda3std6ranges3__45__cpo9iter_moveE - _ZN34_INTERNAL_cf62ca61_4_k_cu_63de3cd94cuda3std6ranges3__45__cpo4prevE)
_ZN34_INTERNAL_cf62ca61_4_k_cu_63de3cd94cuda3std6ranges3__45__cpo4prevE:
	.zero		1
	.type		_ZN34_INTERNAL_cf62ca61_4_k_cu_63de3cd94cuda3std6ranges3__45__cpo9iter_moveE,@object
	.size		_ZN34_INTERNAL_cf62ca61_4_k_cu_63de3cd94cuda3std6ranges3__45__cpo9iter_moveE,(_ZN34_INTERNAL_cf62ca61_4_k_cu_63de3cd96thrust24THRUST_300001_SM_1000_NS6system6detail10sequential3seqE - _ZN34_INTERNAL_cf62ca61_4_k_cu_63de3cd94cuda3std6ranges3__45__cpo9iter_moveE)
_ZN34_INTERNAL_cf62ca61_4_k_cu_63de3cd94cuda3std6ranges3__45__cpo9iter_moveE:
	.zero		1
	.type		_ZN34_INTERNAL_cf62ca61_4_k_cu_63de3cd96thrust24THRUST_300001_SM_1000_NS6system6detail10sequential3seqE,@object
	.size		_ZN34_INTERNAL_cf62ca61_4_k_cu_63de3cd96thrust24THRUST_300001_SM_1000_NS6system6detail10sequential3seqE,(_ZN34_INTERNAL_cf62ca61_4_k_cu_63de3cd96thrust24THRUST_300001_SM_1000_NS12placeholders2_9E - _ZN34_INTERNAL_cf62ca61_4_k_cu_63de3cd96thrust24THRUST_300001_SM_1000_NS6system6detail10sequential3seqE)
_ZN34_INTERNAL_cf62ca61_4_k_cu_63de3cd96thrust24THRUST_300001_SM_1000_NS6system6detail10sequential3seqE:
	.zero		1
	.type		_ZN34_INTERNAL_cf62ca61_4_k_cu_63de3cd96thrust24THRUST_300001_SM_1000_NS12placeholders2_9E,@object
	.size		_ZN34_INTERNAL_cf62ca61_4_k_cu_63de3cd96thrust24THRUST_300001_SM_1000_NS12placeholders2_9E,(_ZN34_INTERNAL_cf62ca61_4_k_cu_63de3cd94cuda3std3__419piecewise_constructE - _ZN34_INTERNAL_cf62ca61_4_k_cu_63de3cd96thrust24THRUST_300001_SM_1000_NS12placeholders2_9E)
_ZN34_INTERNAL_cf62ca61_4_k_cu_63de3cd96thrust24THRUST_300001_SM_1000_NS12placeholders2_9E:
	.zero		1
	.type		_ZN34_INTERNAL_cf62ca61_4_k_cu_63de3cd94cuda3std3__419piecewise_constructE,@object
	.size		_ZN34_INTERNAL_cf62ca61_4_k_cu_63de3cd94cuda3std3__419piecewise_constructE,(_ZN34_INTERNAL_cf62ca61_4_k_cu_63de3cd94cuda3std6ranges3__45__cpo5cdataE - _ZN34_INTERNAL_cf62ca61_4_k_cu_63de3cd94cuda3std3__419piecewise_constructE)
_ZN34_INTERNAL_cf62ca61_4_k_cu_63de3cd94cuda3std3__419piecewise_constructE:
	.zero		1
	.type		_ZN34_INTERNAL_cf62ca61_4_k_cu_63de3cd94cuda3std6ranges3__45__cpo5cdataE,@object
	.size		_ZN34_INTERNAL_cf62ca61_4_k_cu_63de3cd94cuda3std6ranges3__45__cpo5cdataE,(_ZN34_INTERNAL_cf62ca61_4_k_cu_63de3cd96thrust24THRUST_300001_SM_1000_NS12placeholders2_1E - _ZN34_INTERNAL_cf62ca61_4_k_cu_63de3cd94cuda3std6ranges3__45__cpo5cdataE)
_ZN34_INTERNAL_cf62ca61_4_k_cu_63de3cd94cuda3std6ranges3__45__cpo5cdataE:
	.zero		1
	.type		_ZN34_INTERNAL_cf62ca61_4_k_cu_63de3cd96thrust24THRUST_300001_SM_1000_NS12placeholders2_1E,@object
	.size		_ZN34_INTERNAL_cf62ca61_4_k_cu_63de3cd96thrust24THRUST_300001_SM_1000_NS12placeholders2_1E,(_ZN34_INTERNAL_cf62ca61_4_k_cu_63de3cd94cuda3std3__45__cpo3endE - _ZN34_INTERNAL_cf62ca61_4_k_cu_63de3cd96thrust24THRUST_300001_SM_1000_NS12placeholders2_1E)
_ZN34_INTERNAL_cf62ca61_4_k_cu_63de3cd96thrust24THRUST_300001_SM_1000_NS12placeholders2_1E:
	.zero		1
	.type		_ZN34_INTERNAL_cf62ca61_4_k_cu_63de3cd94cuda3std3__45__cpo3endE,@object
	.size		_ZN34_INTERNAL_cf62ca61_4_k_cu_63de3cd94cuda3std3__45__cpo3endE,(_ZN34_INTERNAL_cf62ca61_4_k_cu_63de3cd94cuda3std6ranges3__45__cpo3endE - _ZN34_INTERNAL_cf62ca61_4_k_cu_63de3cd94cuda3std3__45__cpo3endE)
_ZN34_INTERNAL_cf62ca61_4_k_cu_63de3cd94cuda3std3__45__cpo3endE:
	.zero		1
	.type		_ZN34_INTERNAL_cf62ca61_4_k_cu_63de3cd94cuda3std6ranges3__45__cpo3endE,@object
	.size		_ZN34_INTERNAL_cf62ca61_4_k_cu_63de3cd94cuda3std6ranges3__45__cpo3endE,(_ZN34_INTERNAL_cf62ca61_4_k_cu_63de3cd96thrust24THRUST_300001_SM_1000_NS12placeholders2_5E - _ZN34_INTERNAL_cf62ca61_4_k_cu_63de3cd94cuda3std6ranges3__45__cpo3endE)
_ZN34_INTERNAL_cf62ca61_4_k_cu_63de3cd94cuda3std6ranges3__45__cpo3endE:
	.zero		1
	.type		_ZN34_INTERNAL_cf62ca61_4_k_cu_63de3cd96thrust24THRUST_300001_SM_1000_NS12placeholders2_5E,@object
	.size		_ZN34_INTERNAL_cf62ca61_4_k_cu_63de3cd96thrust24THRUST_300001_SM_1000_NS12placeholders2_5E,(_ZN34_INTERNAL_cf62ca61_4_k_cu_63de3cd94cuda3std3__45__cpo4rendE - _ZN34_INTERNAL_cf62ca61_4_k_cu_63de3cd96thrust24THRUST_300001_SM_1000_NS12placeholders2_5E)
_ZN34_INTERNAL_cf62ca61_4_k_cu_63de3cd96thrust24THRUST_300001_SM_1000_NS12placeholders2_5E:
	.zero		1
	.type		_ZN34_INTERNAL_cf62ca61_4_k_cu_63de3cd94cuda3std3__45__cpo4rendE,@object
	.size		_ZN34_INTERNAL_cf62ca61_4_k_cu_63de3cd94cuda3std3__45__cpo4rendE,(_ZN34_INTERNAL_cf62ca61_4_k_cu_63de3cd94cuda3std6ranges3__45__cpo9iter_swapE - _ZN34_INTERNAL_cf62ca61_4_k_cu_63de3cd94cuda3std3__45__cpo4rendE)
_ZN34_INTERNAL_cf62ca61_4_k_cu_63de3cd94cuda3std3__45__cpo4rendE:
	.zero		1
	.type		_ZN34_INTERNAL_cf62ca61_4_k_cu_63de3cd94cuda3std6ranges3__45__cpo9iter_swapE,@object
	.size		_ZN34_INTERNAL_cf62ca61_4_k_cu_63de3cd94cuda3std6ranges3__45__cpo9iter_swapE,(_ZN34_INTERNAL_cf62ca61_4_k_cu_63de3cd94cuda3std3__48unexpectE - _ZN34_INTERNAL_cf62ca61_4_k_cu_63de3cd94cuda3std6ranges3__45__cpo9iter_swapE)
_ZN34_INTERNAL_cf62ca61_4_k_cu_63de3cd94cuda3std6ranges3__45__cpo9iter_swapE:
	.zero		1
	.type		_ZN34_INTERNAL_cf62ca61_4_k_cu_63de3cd94cuda3std3__48unexpectE,@object
	.size		_ZN34_INTERNAL_cf62ca61_4_k_cu_63de3cd94cuda3std3__48unexpectE,(_ZN34_INTERNAL_cf62ca61_4_k_cu_63de3cd96thrust24THRUST_300001_SM_1000_NS8cuda_cub3parE - _ZN34_INTERNAL_cf62ca61_4_k_cu_63de3cd94cuda3std3__48unexpectE)
_ZN34_INTERNAL_cf62ca61_4_k_cu_63de3cd94cuda3std3__48unexpectE:
	.zero		1
	.type		_ZN34_INTERNAL_cf62ca61_4_k_cu_63de3cd96thrust24THRUST_300001_SM_1000_NS8cuda_cub3parE,@object
	.size		_ZN34_INTERNAL_cf62ca61_4_k_cu_63de3cd96thrust24THRUST_300001_SM_1000_NS8cuda_cub3parE,(.L_29 - _ZN34_INTERNAL_cf62ca61_4_k_cu_63de3cd96thrust24THRUST_300001_SM_1000_NS8cuda_cub3parE)
_ZN34_INTERNAL_cf62ca61_4_k_cu_63de3cd96thrust24THRUST_300001_SM_1000_NS8cuda_cub3parE:
	.zero		1
.L_29:


//--------------------- .nv.constant0._ZN3cub18CUB_300001_SM_10006detail11EmptyKernelIvEEvv --------------------------
	.section	.nv.constant0._ZN3cub18CUB_300001_SM_10006detail11EmptyKernelIvEEvv,"a",@progbits
	.sectionflags	@""
	.align	4
.nv.constant0._ZN3cub18CUB_300001_SM_10006detail11EmptyKernelIvEEvv:
	.zero		896


//--------------------- .nv.constant0._Z21broadcast_graph_swelliiPiS_S_S_S_S_S_ --------------------------
	.section	.nv.constant0._Z21broadcast_graph_swelliiPiS_S_S_S_S_S_,"a",@progbits
	.sectionflags	@""
	.align	4
.nv.constant0._Z21broadcast_graph_swelliiPiS_S_S_S_S_S_:
	.zero		960


//--------------------- .nv.constant0._Z16initialize_graphiPiS_i --------------------------
	.section	.nv.constant0._Z16initialize_graphiPiS_i,"a",@progbits
	.sectionflags	@""
	.align	4
.nv.constant0._Z16initialize_graphiPiS_i:
	.zero		924


//--------------------- .nv.constant0._Z8populateiPiS_S_S_S_S_S_S_ --------------------------
	.section	.nv.constant0._Z8populateiPiS_S_S_S_S_S_S_,"a",@progbits
	.sectionflags	@""
	.align	4
.nv.constant0._Z8populateiPiS_S_S_S_S_S_S_:
	.zero		968


//--------------------- SYMBOLS --------------------------

	.type		.nv.reservedSmem.offset0,@object
	.size		.nv.reservedSmem.offset0,0x4
